def matmul_kernel(
    a_ptr,
    b_ptr,
    c_ptr,
    M,
    N,
    K,
    stride_am,
    stride_ak,
    stride_bk,
    stride_bn,
    stride_cm,
    stride_cn,
    BLOCK_M: tl.constexpr,
    BLOCK_N: tl.constexpr,
    BLOCK_K: tl.constexpr,
    GROUP_M: tl.constexpr,
):
    pid = tl.program_id(axis=0)
    num_pid_m = tl.cdiv(M, BLOCK_M)
    num_pid_n = tl.cdiv(N, BLOCK_N)
    num_pid_in_group = GROUP_M * num_pid_n
    group_id = pid // num_pid_in_group
    first_pid_m = group_id * GROUP_M
    group_size_m = min(num_pid_m - first_pid_m, GROUP_M)
    pid_m = first_pid_m + ((pid % num_pid_in_group) % group_size_m)
    pid_n = (pid % num_pid_in_group) // group_size_m

    offs_am = (pid_m * BLOCK_M + tl.arange(0, BLOCK_M)) % M
    offs_bn = (pid_n * BLOCK_N + tl.arange(0, BLOCK_N)) % N
    offs_k = tl.arange(0, BLOCK_K)
    a_ptrs = a_ptr + offs_am[:, None] * stride_am + offs_k[None, :] * stride_ak
    b_ptrs = b_ptr + offs_k[:, None] * stride_bk + offs_bn[None, :] * stride_bn

    acc = tl.zeros((BLOCK_M, BLOCK_N), dtype=tl.float32)
    for kk in range(0, tl.cdiv(K, BLOCK_K)):
        a = tl.load(a_ptrs, mask=offs_k[None, :] < K - kk * BLOCK_K, other=0.0)
        b = tl.load(b_ptrs, mask=offs_k[:, None] < K - kk * BLOCK_K, other=0.0)
        acc = tl.dot(a, b, acc)
        a_ptrs += BLOCK_K * stride_ak
        b_ptrs += BLOCK_K * stride_bk

    c = acc.to(c_ptr.dtype.element_ty)
    offs_cm = pid_m * BLOCK_M + tl.arange(0, BLOCK_M)
    offs_cn = pid_n * BLOCK_N + tl.arange(0, BLOCK_N)
    c_ptrs = c_ptr + offs_cm[:, None] * stride_cm + offs_cn[None, :] * stride_cn
    mask = (offs_cm[:, None] < M) & (offs_cn[None, :] < N)
    tl.store(c_ptrs, c, mask=mask)

# config = {"BLOCK_K": 32, "BLOCK_M": 256, "BLOCK_N": 64, "GROUP_M": 4, "arch": "sm_100", "dtype": "fp16", "num_ctas": 1, "num_stages": 3, "num_warps": 4}
# arch = sm_100


// ===== COMPILED SASS (sm_100a) =====

	.target	sm_100a

	.elftype	@"ET_EXEC"


//--------------------- .note.nv.tkinfo           --------------------------
	.section	.note.nv.tkinfo,"",@"SHT_NOTE"
	.sectionflags	@"SHF_NOTE_NV_TKINFO"
	.tkinfo
        /*0018*/ 	.word	0x00000081
        /*0030*/ 	.string	""
        /*0030*/ 	.string	"ptxas-blackwell"
        /*0030*/ 	.string	"Cuda compilation tools, release 12.9, V12.9.86"
        /*0030*/ 	.string	"Build cuda_12.9.r12.9/compiler.36037853_0"
        /*0030*/ 	.string	"-v  -suppress-debug-info  -lineinfo  -arch sm_100a "



//--------------------- .note.nv.cuver            --------------------------
	.section	.note.nv.cuver,"",@"SHT_NOTE"
	.sectionflags	@"SHF_NOTE_NV_CUVER"
        /*0018*/ 	.short	0x0001
        /*001a*/ 	.short	0x0064
        /*001c*/ 	.short	0x0001
        /*001e*/ 	.short	0x0000
        /*0020*/ 	.short	0x0001
        /*0022*/ 	.short	0x0000


//--------------------- .nv.info                  --------------------------
	.section	.nv.info,"",@"SHT_CUDA_INFO"
	.align	4


	//----- nvinfo : EIATTR_REGCOUNT
	.align		4
        /*0000*/ 	.byte	0x04, 0x2f
        /*0002*/ 	.short	(.L_4 - .L_3)
	.align		4
.L_3:
        /*0004*/ 	.word	index@(matmul_kernel)
        /*0008*/ 	.word	0x000000fe


	//----- nvinfo : EIATTR_FRAME_SIZE
	.align		4
.L_4:
        /*000c*/ 	.byte	0x04, 0x11
        /*000e*/ 	.short	(.L_6 - .L_5)
	.align		4
.L_5:
        /*0010*/ 	.word	index@($__internal_2_$__cuda_sm10x_tcgen05_guardrail_trap_unallocated_columns_being_dealloced)
        /*0014*/ 	.word	0x00000000


	//----- nvinfo : EIATTR_FRAME_SIZE
	.align		4
.L_6:
        /*0018*/ 	.byte	0x04, 0x11
        /*001a*/ 	.short	(.L_8 - .L_7)
	.align		4
.L_7:
        /*001c*/ 	.word	index@($__internal_1_$__cuda_sm10x_tcgen05_guardrail_trap_phase_invalid_during_alloc)
        /*0020*/ 	.word	0x00000000


	//----- nvinfo : EIATTR_FRAME_SIZE
	.align		4
.L_8:
        /*0024*/ 	.byte	0x04, 0x11
        /*0026*/ 	.short	(.L_10 - .L_9)
	.align		4
.L_9:
        /*0028*/ 	.word	index@($__internal_0_$__cuda_sm10x_tcgen05_guardrail_trap_col_being_dealloced_not_returned_by_alloc)
        /*002c*/ 	.word	0x00000000


	//----- nvinfo : EIATTR_FRAME_SIZE
	.align		4
.L_10:
        /*0030*/ 	.byte	0x04, 0x11
        /*0032*/ 	.short	(.L_12 - .L_11)
	.align		4
.L_11:
        /*0034*/ 	.word	index@(matmul_kernel)
        /*0038*/ 	.word	0x00000000


	//----- nvinfo : EIATTR_MIN_STACK_SIZE
	.align		4
.L_12:
        /*003c*/ 	.byte	0x04, 0x12
        /*003e*/ 	.short	(.L_14 - .L_13)
	.align		4
.L_13:
        /*0040*/ 	.word	index@(matmul_kernel)
        /*0044*/ 	.word	0x00000000
.L_14:


//--------------------- .nv.info.matmul_kernel    --------------------------
	.section	.nv.info.matmul_kernel,"",@"SHT_CUDA_INFO"
	.sectionflags	@""
	.align	4


	//----- nvinfo : EIATTR_CUDA_API_VERSION
	.align		4
        /*0000*/ 	.byte	0x04, 0x37
        /*0002*/ 	.short	(.L_16 - .L_15)
.L_15:
        /*0004*/ 	.word	0x00000081


	//----- nvinfo : EIATTR_KPARAM_INFO
	.align		4
.L_16:
        /*0008*/ 	.byte	0x04, 0x17
        /*000a*/ 	.short	(.L_18 - .L_17)
.L_17:
        /*000c*/ 	.word	0x00000000
        /*0010*/ 	.short	0x000d
        /*0012*/ 	.short	0x0048
        /*0014*/ 	.byte	0x00, 0xf4, 0x21, 0x00


	//----- nvinfo : EIATTR_KPARAM_INFO
	.align		4
.L_18:
        /*0018*/ 	.byte	0x04, 0x17
        /*001a*/ 	.short	(.L_20 - .L_19)
.L_19:
        /*001c*/ 	.word	0x00000000
        /*0020*/ 	.short	0x000c
        /*0022*/ 	.short	0x0040
        /*0024*/ 	.byte	0x00, 0xf4, 0x21, 0x00


	//----- nvinfo : EIATTR_KPARAM_INFO
	.align		4
.L_20:
        /*0028*/ 	.byte	0x04, 0x17
        /*002a*/ 	.short	(.L_22 - .L_21)
.L_21:
        /*002c*/ 	.word	0x00000000
        /*0030*/ 	.short	0x000b
        /*0032*/ 	.short	0x0038
        /*0034*/ 	.byte	0x00, 0xf0, 0x11, 0x00


	//----- nvinfo : EIATTR_KPARAM_INFO
	.align		4
.L_22:
        /*0038*/ 	.byte	0x04, 0x17
        /*003a*/ 	.short	(.L_24 - .L_23)
.L_23:
        /*003c*/ 	.word	0x00000000
        /*0040*/ 	.short	0x000a
        /*0042*/ 	.short	0x0034
        /*0044*/ 	.byte	0x00, 0xf0, 0x11, 0x00


	//----- nvinfo : EIATTR_KPARAM_INFO
	.align		4
.L_24:
        /*0048*/ 	.byte	0x04, 0x17
        /*004a*/ 	.short	(.L_26 - .L_25)
.L_25:
        /*004c*/ 	.word	0x00000000
        /*0050*/ 	.short	0x0009
        /*0052*/ 	.short	0x0030
        /*0054*/ 	.byte	0x00, 0xf0, 0x11, 0x00


	//----- nvinfo : EIATTR_KPARAM_INFO
	.align		4
.L_26:
        /*0058*/ 	.byte	0x04, 0x17
        /*005a*/ 	.short	(.L_28 - .L_27)
.L_27:
        /*005c*/ 	.word	0x00000000
        /*0060*/ 	.short	0x0008
        /*0062*/ 	.short	0x002c
        /*0064*/ 	.byte	0x00, 0xf0, 0x11, 0x00


	//----- nvinfo : EIATTR_KPARAM_INFO
	.align		4
.L_28:
        /*0068*/ 	.byte	0x04, 0x17
        /*006a*/ 	.short	(.L_30 - .L_29)
.L_29:
        /*006c*/ 	.word	0x00000000
        /*0070*/ 	.short	0x0007
        /*0072*/ 	.short	0x0028
        /*0074*/ 	.byte	0x00, 0xf0, 0x11, 0x00


	//----- nvinfo : EIATTR_KPARAM_INFO
	.align		4
.L_30:
        /*0078*/ 	.byte	0x04, 0x17
        /*007a*/ 	.short	(.L_32 - .L_31)
.L_31:
        /*007c*/ 	.word	0x00000000
        /*0080*/ 	.short	0x0006
        /*0082*/ 	.short	0x0024
        /*0084*/ 	.byte	0x00, 0xf0, 0x11, 0x00


	//----- nvinfo : EIATTR_KPARAM_INFO
	.align		4
.L_32:
        /*0088*/ 	.byte	0x04, 0x17
        /*008a*/ 	.short	(.L_34 - .L_33)
.L_33:
        /*008c*/ 	.word	0x00000000
        /*0090*/ 	.short	0x0005
        /*0092*/ 	.short	0x0020
        /*0094*/ 	.byte	0x00, 0xf0, 0x11, 0x00


	//----- nvinfo : EIATTR_KPARAM_INFO
	.align		4
.L_34:
        /*0098*/ 	.byte	0x04, 0x17
        /*009a*/ 	.short	(.L_36 - .L_35)
.L_35:
        /*009c*/ 	.word	0x00000000
        /*00a0*/ 	.short	0x0004
        /*00a2*/ 	.short	0x001c
        /*00a4*/ 	.byte	0x00, 0xf0, 0x11, 0x00


	//----- nvinfo : EIATTR_KPARAM_INFO
	.align		4
.L_36:
        /*00a8*/ 	.byte	0x04, 0x17
        /*00aa*/ 	.short	(.L_38 - .L_37)
.L_37:
        /*00ac*/ 	.word	0x00000000
        /*00b0*/ 	.short	0x0003
        /*00b2*/ 	.short	0x0018
        /*00b4*/ 	.byte	0x00, 0xf0, 0x11, 0x00


	//----- nvinfo : EIATTR_KPARAM_INFO
	.align		4
.L_38:
        /*00b8*/ 	.byte	0x04, 0x17
        /*00ba*/ 	.short	(.L_40 - .L_39)
.L_39:
        /*00bc*/ 	.word	0x00000000
        /*00c0*/ 	.short	0x0002
        /*00c2*/ 	.short	0x0010
        /*00c4*/ 	.byte	0x00, 0xf4, 0x21, 0x00


	//----- nvinfo : EIATTR_KPARAM_INFO
	.align		4
.L_40:
        /*00c8*/ 	.byte	0x04, 0x17
        /*00ca*/ 	.short	(.L_42 - .L_41)
.L_41:
        /*00cc*/ 	.word	0x00000000
        /*00d0*/ 	.short	0x0001
        /*00d2*/ 	.short	0x0008
        /*00d4*/ 	.byte	0x00, 0xf4, 0x21, 0x00


	//----- nvinfo : EIATTR_KPARAM_INFO
	.align		4
.L_42:
        /*00d8*/ 	.byte	0x04, 0x17
        /*00da*/ 	.short	(.L_44 - .L_43)
.L_43:
        /*00dc*/ 	.word	0x00000000
        /*00e0*/ 	.short	0x0000
        /*00e2*/ 	.short	0x0000
        /*00e4*/ 	.byte	0x00, 0xf4, 0x21, 0x00


	//----- nvinfo : EIATTR_AT_ENTRY_FRAGMENTS
	.align		4
.L_44:
        /*00e8*/ 	.byte	0x04, 0x4f
        /*00ea*/ 	.short	(.L_46 - .L_45)


	//   ....[0]....
.L_45:
        /*00ec*/ 	.word	0x00000004


	//----- nvinfo : EIATTR_RESERVED_SMEM_USED
	.align		4
.L_46:
        /*00f0*/ 	.byte	0x01, 0x41
	.zero		2


	//----- nvinfo : EIATTR_SPARSE_MMA_MASK
	.align		4
        /*00f4*/ 	.byte	0x03, 0x50
        /*00f6*/ 	.short	0x0000


	//----- nvinfo : EIATTR_TCGEN05_1CTA_USED
	.align		4
        /*00f8*/ 	.byte	0x01, 0x51
	.zero		2


	//----- nvinfo : EIATTR_MAXREG_COUNT
	.align		4
        /*00fc*/ 	.byte	0x03, 0x1b
        /*00fe*/ 	.short	0x00ff


	//----- nvinfo : EIATTR_NUM_BARRIERS
	.align		4
        /*0100*/ 	.byte	0x02, 0x4c
        /*0102*/ 	.byte	0x01
	.zero		1


	//----- nvinfo : EIATTR_INT_WARP_WIDE_INSTR_OFFSETS
	.align		4
        /*0104*/ 	.byte	0x04, 0x31
        /*0106*/ 	.short	(.L_48 - .L_47)


	//   ....[0]....
.L_47:
        /*0108*/ 	.word	0x00001e20


	//   ....[1]....
        /*010c*/ 	.word	0x00001e30


	//   ....[2]....
        /*0110*/ 	.word	0x000031b0


	//   ....[3]....
        /*0114*/ 	.word	0x000087f0


	//   ....[4]....
        /*0118*/ 	.word	0x00008840


	//----- nvinfo : EIATTR_COOP_GROUP_MASK_REGIDS
	.align		4
.L_48:
        /*011c*/ 	.byte	0x04, 0x29
        /*011e*/ 	.short	(.L_50 - .L_49)


	//   ....[0]....
.L_49:
        /*0120*/ 	.word	0xffffffff


	//   ....[1]....
        /*0124*/ 	.word	0xffffffff


	//   ....[2]....
        /*0128*/ 	.word	0xffffffff


	//   ....[3]....
        /*012c*/ 	.word	0xffffffff


	//----- nvinfo : EIATTR_COOP_GROUP_INSTR_OFFSETS
	.align		4
.L_50:
        /*0130*/ 	.byte	0x04, 0x28
        /*0132*/ 	.short	(.L_52 - .L_51)


	//   ....[0]....
.L_51:
        /*0134*/ 	.word	0x00000070


	//   ....[1]....
        /*0138*/ 	.word	0x00000330


	//   ....[2]....
        /*013c*/ 	.word	0x00008680


	//   ....[3]....
        /*0140*/ 	.word	0x000088f0


	//----- nvinfo : EIATTR_VRC_CTA_INIT_COUNT
	.align		4
.L_52:
        /*0144*/ 	.byte	0x02, 0x4a
        /*0146*/ 	.byte	0x80
	.zero		1


	//----- nvinfo : EIATTR_MBARRIER_INSTR_OFFSETS
	.align		4
        /*0148*/ 	.byte	0x04, 0x39
        /*014a*/ 	.short	(.L_54 - .L_53)


	//   ....[0]....
.L_53:
        /*014c*/ 	.word	0x00002020
        /*0150*/ 	.word	0x000000ff
        /*0154*/ 	.word	0x00000000
        /*0158*/ 	.short	0x0100
        /*015a*/ 	.byte	0x0b
	.zero		1


	//   ....[1]....
        /*015c*/ 	.word	0x00003200
        /*0160*/ 	.word	0x000000ff
        /*0164*/ 	.word	0x0000a008
        /*0168*/ 	.short	0x0100
        /*016a*/ 	.byte	0x09
	.zero		1


	//   ....[2]....
        /*016c*/ 	.word	0x00004080
        /*0170*/ 	.word	0x000000ff
        /*0174*/ 	.word	0x00000000
        /*0178*/ 	.short	0x010a
        /*017a*/ 	.byte	0x0b
	.zero		1


	//   ....[3]....
        /*017c*/ 	.word	0x00005940
        /*0180*/ 	.word	0x000000ff
        /*0184*/ 	.word	0x00000000
        /*0188*/ 	.short	0x010a
        /*018a*/ 	.byte	0x0b
	.zero		1


	//   ....[4]....
        /*018c*/ 	.word	0x000059d0
        /*0190*/ 	.word	0x000000ff
        /*0194*/ 	.word	0x0000a000
        /*0198*/ 	.short	0x0108
        /*019a*/ 	.byte	0x09
	.zero		1


	//   ....[5]....
        /*019c*/ 	.word	0x00005a80
        /*01a0*/ 	.word	0x000000ff
        /*01a4*/ 	.word	0x0000a008
        /*01a8*/ 	.short	0x0108
        /*01aa*/ 	.byte	0x09
	.zero		1


	//   ....[6]....
        /*01ac*/ 	.word	0x00008910
        /*01b0*/ 	.word	0x000000ff
        /*01b4*/ 	.word	0x00000000
        /*01b8*/ 	.short	0x010a
        /*01ba*/ 	.byte	0x0b
	.zero		1


	//   ....[7]....
        /*01bc*/ 	.word	0x00008940
        /*01c0*/ 	.word	0x000000ff
        /*01c4*/ 	.word	0x00000000
        /*01c8*/ 	.short	0x010a
        /*01ca*/ 	.byte	0x0b
	.zero		1


	//----- nvinfo : EIATTR_NUM_MBARRIERS
	.align		4
.L_54:
        /*01cc*/ 	.byte	0x03, 0x38
        /*01ce*/ 	.short	0x0002


	//----- nvinfo : EIATTR_EXIT_INSTR_OFFSETS
	.align		4
        /*01d0*/ 	.byte	0x04, 0x1c
        /*01d2*/ 	.short	(.L_56 - .L_55)


	//   ....[0]....
.L_55:
        /*01d4*/ 	.word	0x00008900


	//----- nvinfo : EIATTR_REQNTID
	.align		4
.L_56:
        /*01d8*/ 	.byte	0x04, 0x10
        /*01da*/ 	.short	(.L_58 - .L_57)
.L_57:
        /*01dc*/ 	.word	0x00000080
        /*01e0*/ 	.word	0x00000001
        /*01e4*/ 	.word	0x00000001


	//----- nvinfo : EIATTR_CRS_STACK_SIZE
	.align		4
.L_58:
        /*01e8*/ 	.byte	0x04, 0x1e
        /*01ea*/ 	.short	(.L_60 - .L_59)
.L_59:
        /*01ec*/ 	.word	0x00000000


	//----- nvinfo : EIATTR_CBANK_PARAM_SIZE
	.align		4
.L_60:
        /*01f0*/ 	.byte	0x03, 0x19
        /*01f2*/ 	.short	0x0050


	//----- nvinfo : EIATTR_PARAM_CBANK
	.align		4
        /*01f4*/ 	.byte	0x04, 0x0a
        /*01f6*/ 	.short	(.L_62 - .L_61)
	.align		4
.L_61:
        /*01f8*/ 	.word	index@(.nv.constant0.matmul_kernel)
        /*01fc*/ 	.short	0x0380
        /*01fe*/ 	.short	0x0050


	//----- nvinfo : EIATTR_SW_WAR
	.align		4
.L_62:
        /*0200*/ 	.byte	0x04, 0x36
        /*0202*/ 	.short	(.L_64 - .L_63)
.L_63:
        /*0204*/ 	.word	0x00000008
.L_64:


//--------------------- .nv.compat                --------------------------
	.section	.nv.compat,"",@"SHT_CUDA_COMPAT_INFO"
	.align	4
        /*0000*/ 	.byte	0x02, 0x02, 0x02, 0x00, 0x02, 0x05, 0x05, 0x00, 0x02, 0x03, 0x00, 0x00, 0x02, 0x06, 0x01, 0x00


//--------------------- .nv.callgraph             --------------------------
	.section	.nv.callgraph,"",@"SHT_CUDA_CALLGRAPH"
	.align	4
	.sectionentsize	8
	.align		4
        /*0000*/ 	.word	0x00000000
	.align		4
        /*0004*/ 	.word	0xffffffff
	.align		4
        /*0008*/ 	.word	0x00000000
	.align		4
        /*000c*/ 	.word	0xfffffffe
	.align		4
        /*0010*/ 	.word	0x00000000
	.align		4
        /*0014*/ 	.word	0xfffffffd
	.align		4
        /*0018*/ 	.word	0x00000000
	.align		4
        /*001c*/ 	.word	0xfffffffc


//--------------------- .text.matmul_kernel       --------------------------
	.section	.text.matmul_kernel,"ax",@progbits
	.align	128
        .global         matmul_kernel
        .type           matmul_kernel,@function
        .size           matmul_kernel,(.L_x_20 - matmul_kernel)
        .other          matmul_kernel,@"STO_CUDA_ENTRY STV_DEFAULT"
matmul_kernel:
.text.matmul_kernel:
[----:B------:R-:W0:Y:S01]  /*0000*/  LDC R1, c[0x0][0x37c] ;  /* 0x0000df00ff017b82 */ /* 0x000e220000000800 */
[----:B------:R-:W1:Y:S01]  /*0010*/  S2R R171, SR_TID.X ;  /* 0x0000000000ab7919 */ /* 0x000e620000002100 */
[----:B------:R-:W2:Y:S01]  /*0020*/  LDCU.64 UR22, c[0x0][0x358] ;  /* 0x00006b00ff1677ac */ /* 0x000ea20008000a00 */
[----:B-1----:R-:W-:-:S13]  /*0030*/  ISETP.GE.U32.AND P0, PT, R171, 0x20, PT ;  /* 0x00000020ab00780c */ /* 0x002fda0003f06070 */
[----:B------:R-:W-:Y:S02]  /*0040*/  VOTEU.ANY UP0, P0 ;  /* 0x0000000000ff7886 */ /* 0x000fe40000000100 */
[----:B0-2---:R-:W-:Y:S05]  /*0050*/  BRA.U UP0, `(.L_x_0) ;  /* 0x0000000100b87547 */ /* 0x005fea000b800000 */
[----:B------:R-:W0:Y:S01]  /*0060*/  S2UR UR6, SR_CgaCtaId ;  /* 0x00000000000679c3 */ /* 0x000e220000008800 */
[----:B------:R-:W-:Y:S01]  /*0070*/  NOP ;  /* 0x0000000000007918 */ /* 0x000fe20000000000 */
[----:B------:R-:W-:Y:S02]  /*0080*/  UMOV UR4, 0x40 ;  /* 0x0000004000047882 */ /* 0x000fe40000000000 */
[----:B0-----:R-:W-:-:S09]  /*0090*/  ULEA UR4, UR6, UR4, 0x18 ;  /* 0x0000000406047291 */ /* 0x001fd2000f8ec0ff */
[----:B------:R-:W0:Y:S01]  /*00a0*/  LDS.U8 R0, [UR4] ;  /* 0x00000004ff007984 */ /* 0x000e220008000000 */
[----:B------:R-:W-:Y:S02]  /*00b0*/  UMOV UR4, 0x400 ;  /* 0x0000040000047882 */ /* 0x000fe40000000000 */
[----:B------:R-:W-:Y:S01]  /*00c0*/  ULEA UR4, UR6, UR4, 0x18 ;  /* 0x0000000406047291 */ /* 0x000fe2000f8ec0ff */
[----:B0-----:R-:W-:-:S13]  /*00d0*/  ISETP.NE.AND P0, PT, R0, RZ, PT ;  /* 0x000000ff0000720c */ /* 0x001fda0003f05270 */
[----:B------:R-:W-:Y:S05]  /*00e0*/  @P0 BRA `(.L_x_1) ;  /* 0x00000000007c0947 */ /* 0x000fea0003800000 */
[----:B------:R-:W-:-:S13]  /*00f0*/  ELECT P0, URZ, PT ;  /* 0x0000000000ff782f */ /* 0x000fda0003800000 */
[----:B------:R-:W-:Y:S05]  /*0100*/  @!P0 BRA `(.L_x_2) ;  /* 0x0000000000848947 */ /* 0x000fea0003800000 */
[----:B------:R-:W-:Y:S01]  /*0110*/  UMOV UR5, 0x4 ;  /* 0x0000000400057882 */ /* 0x000fe20000000000 */
[----:B------:R-:W-:Y:S02]  /*0120*/  IMAD.MOV.U32 R4, RZ, RZ, 0x1 ;  /* 0x00000001ff047424 */ /* 0x000fe400078e00ff */
[----:B------:R-:W-:Y:S02]  /*0130*/  IMAD.MOV.U32 R5, RZ, RZ, 0xf ;  /* 0x0000000fff057424 */ /* 0x000fe400078e00ff */
[----:B------:R-:W-:Y:S04]  /*0140*/  DEPBAR.LE SB0, 0x36 ;  /* 0x00008d800000791a */ /* 0x000fe80000000000 */
[----:B------:R-:W0:Y:S02]  /*0150*/  UTCATOMSWS.FIND_AND_SET.ALIGN UP1, UR5, UR5 ;  /* 0x00000005000575e3 */ /* 0x000e240008020800 */
[----:B0-----:R-:W-:-:S04]  /*0160*/  PLOP3.LUT P0, PT, PT, PT, UP1, 0x80, 0x8 ;  /* 0x000000000008781c */ /* 0x001fc80003f0f018 */
[----:B------:R-:W-:-:S04]  /*0170*/  SEL R0, RZ, 0xffffffff, !P0 ;  /* 0xffffffffff007807 */ /* 0x000fc80004000000 */
[----:B------:R-:W-:Y:S01]  /*0180*/  ISETP.NE.AND P0, PT, R0, RZ, PT ;  /* 0x000000ff0000720c */ /* 0x000fe20003f05270 */
[----:B------:R-:W-:-:S12]  /*0190*/  IMAD.U32 R0, RZ, RZ, UR5 ;  /* 0x00000005ff007e24 */ /* 0x000fd8000f8e00ff */
[----:B------:R-:W-:Y:S05]  /*01a0*/  @P0 BRA `(.L_x_3) ;  /* 0x0000000000240947 */ /* 0x000fea0003800000 */
.L_x_4:
[----:B------:R-:W-:Y:S05]  /*01b0*/  NANOSLEEP 0x64 ;  /* 0x000000640000795d */ /* 0x000fea0003800000 */
[----:B------:R-:W-:-:S05]  /*01c0*/  UMOV UR5, 0x4 ;  /* 0x0000000400057882 */ /* 0x000fca0000000000 */
[----:B------:R-:W-:Y:S04]  /*01d0*/  DEPBAR.LE SB0, 0x36 ;  /* 0x00008d800000791a */ /* 0x000fe80000000000 */
[----:B------:R-:W0:Y:S02]  /*01e0*/  UTCATOMSWS.FIND_AND_SET.ALIGN UP1, UR5, UR5 ;  /* 0x00000005000575e3 */ /* 0x000e240008020800 */
[----:B0-----:R-:W-:-:S04]  /*01f0*/  PLOP3.LUT P0, PT, PT, PT, UP1, 0x80, 0x8 ;  /* 0x000000000008781c */ /* 0x001fc80003f0f018 */
[----:B------:R-:W-:-:S04]  /*0200*/  SEL R0, RZ, 0xffffffff, !P0 ;  /* 0xffffffffff007807 */ /* 0x000fc80004000000 */
[----:B------:R-:W-:Y:S01]  /*0210*/  ISETP.NE.AND P0, PT, R0, RZ, PT ;  /* 0x000000ff0000720c */ /* 0x000fe20003f05270 */
[----:B------:R-:W-:-:S12]  /*0220*/  IMAD.U32 R0, RZ, RZ, UR5 ;  /* 0x00000005ff007e24 */ /* 0x000fd8000f8e00ff */
[----:B------:R-:W-:Y:S05]  /*0230*/  @!P0 BRA `(.L_x_4) ;  /* 0xfffffffc00dc8947 */ /* 0x000fea000383ffff */
.L_x_3:
[C---:B------:R-:W-:Y:S01]  /*0240*/  VIADD R3, R0.reuse, 0x10 ;  /* 0x0000001000037836 */ /* 0x040fe20000000000 */
[----:B------:R-:W-:Y:S01]  /*0250*/  UMOV UR5, 0x50 ;  /* 0x0000005000057882 */ /* 0x000fe20000000000 */
[----:B------:R-:W-:Y:S01]  /*0260*/  SHF.L.U32 R2, R5, R0, RZ ;  /* 0x0000000005027219 */ /* 0x000fe200000006ff */
[----:B------:R-:W-:Y:S01]  /*0270*/  ULEA UR5, UR6, UR5, 0x18 ;  /* 0x0000000506057291 */ /* 0x000fe2000f8ec0ff */
[----:B------:R-:W-:Y:S01]  /*0280*/  IMAD.SHL.U32 R0, R0, 0x20, RZ ;  /* 0x0000002000007824 */ /* 0x000fe200078e00ff */
[----:B------:R-:W-:-:S04]  /*0290*/  SHF.L.U32 R3, R4, R3, RZ ;  /* 0x0000000304037219 */ /* 0x000fc800000006ff */
[----:B------:R-:W-:-:S05]  /*02a0*/  LOP3.LUT R2, R3, R2, RZ, 0xfc, !PT ;  /* 0x0000000203027212 */ /* 0x000fca00078efcff */
[----:B------:R0:W-:Y:S04]  /*02b0*/  ATOMS.OR RZ, [UR5], R2 ;  /* 0x00000002ffff798c */ /* 0x0001e8000b000005 */
[----:B------:R0:W-:Y:S01]  /*02c0*/  STS [UR4], R0 ;  /* 0x00000000ff007988 */ /* 0x0001e20008000804 */
[----:B------:R-:W-:Y:S05]  /*02d0*/  BRA `(.L_x_2) ;  /* 0x0000000000107947 */ /* 0x000fea0003800000 */
.L_x_1:
[----:B------:R-:W-:Y:S01]  /*02e0*/  IMAD.MOV.U32 R0, RZ, RZ, -0x1 ;  /* 0xffffffffff007424 */ /* 0x000fe200078e00ff */
[----:B------:R-:W-:-:S04]  /*02f0*/  MOV R2, 0x320 ;  /* 0x0000032000027802 */ /* 0x000fc80000000f00 */
[----:B------:R0:W-:Y:S03]  /*0300*/  STS [UR4], R0 ;  /* 0x00000000ff007988 */ /* 0x0001e60008000804 */
[----:B0-----:R-:W-:Y:S05]  /*0310*/  CALL.REL.NOINC `($__internal_1_$__cuda_sm10x_tcgen05_guardrail_trap_phase_invalid_during_alloc) ;  /* 0x0000008400a07944 */ /* 0x001fea0003c00000 */
.L_x_2:
[----:B------:R-:W-:Y:S05]  /*0320*/  WARPSYNC.ALL ;  /* 0x0000000000007948 */ /* 0x000fea0003800000 */
[----:B------:R-:W-:Y:S01]  /*0330*/  NOP ;  /* 0x0000000000007918 */ /* 0x000fe20000000000 */
.L_x_0:
[----:B------:R-:W1:Y:S01]  /*0340*/  LDC.64 R12, c[0x0][0x398] ;  /* 0x0000e600ff0c7b82 */ /* 0x000e620000000a00 */
[----:B------:R-:W2:Y:S01]  /*0350*/  S2R R5, SR_CTAID.X ;  /* 0x0000000000057919 */ /* 0x000ea20000002500 */
[--C-:B------:R-:W-:Y:S01]  /*0360*/  SHF.R.U32.HI R21, RZ, 0x5, R171.reuse ;  /* 0x00000005ff157819 */ /* 0x100fe200000116ab */
[----:B------:R-:W-:Y:S01]  /*0370*/  UMOV UR9, 0x400 ;  /* 0x0000040000097882 */ /* 0x000fe20000000000 */
[----:B------:R-:W-:Y:S01]  /*0380*/  SHF.R.S32.HI R167, RZ, 0x6, R171 ;  /* 0x00000006ffa77819 */ /* 0x000fe200000114ab */
[----:B------:R-:W3:Y:S01]  /*0390*/  LDCU.128 UR16, c[0x0][0x380] ;  /* 0x00007000ff1077ac */ /* 0x000ee20008000c00 */
[----:B------:R-:W-:Y:S02]  /*03a0*/  R2UR UR12, R21 ;  /* 0x00000000150c72ca */ /* 0x000fe400000e0000 */
[----:B------:R-:W-:Y:S01]  /*03b0*/  SGXT R167, R167, 0x1 ;  /* 0x00000001a7a7781a */ /* 0x000fe20000000200 */
[----:B------:R-:W4:Y:S01]  /*03c0*/  S2UR UR5, SR_CgaCtaId ;  /* 0x00000000000579c3 */ /* 0x000f220000008800 */
[----:B------:R-:W-:-:S09]  /*03d0*/  UMOV UR7, 0x1 ;  /* 0x0000000100077882 */ /* 0x000fd20000000000 */
[----:B------:R-:W-:Y:S01]  /*03e0*/  USHF.L.U32 UR4, UR12, 0x15, URZ ;  /* 0x000000150c047899 */ /* 0x000fe200080006ff */
[----:B01----:R-:W-:Y:S01]  /*03f0*/  VIADD R0, R13, 0x3f ;  /* 0x0000003f0d007836 */ /* 0x003fe20000000000 */
[----:B------:R-:W-:Y:S02]  /*0400*/  IABS R28, R13 ;  /* 0x0000000d001c7213 */ /* 0x000fe40000000000 */
[----:B------:R-:W-:Y:S02]  /*0410*/  IABS R25, R12 ;  /* 0x0000000c00197213 */ /* 0x000fe40000000000 */
[----:B------:R-:W-:-:S04]  /*0420*/  SHF.R.S32.HI R3, RZ, 0x1f, R0 ;  /* 0x0000001fff037819 */ /* 0x000fc80000011400 */
[----:B------:R-:W-:Y:S01]  /*0430*/  LEA.HI R3, R3, R0, RZ, 0x6 ;  /* 0x0000000003037211 */ /* 0x000fe200078f30ff */
[----:B----4-:R-:W-:Y:S01]  /*0440*/  ULEA UR9, UR5, UR9, 0x18 ;  /* 0x0000000905097291 */ /* 0x010fe2000f8ec0ff */
[----:B--2---:R-:W-:Y:S02]  /*0450*/  IABS R8, R5 ;  /* 0x0000000500087213 */ /* 0x004fe40000000000 */
[----:B------:R-:W-:Y:S01]  /*0460*/  SHF.R.S32.HI R3, RZ, 0x6, R3 ;  /* 0x00000006ff037819 */ /* 0x000fe20000011403 */
[----:B------:R-:W-:-:S04]  /*0470*/  UIADD3 UR11, UPT, UPT, UR9, 0xa000, URZ ;  /* 0x0000a000090b7890 */ /* 0x000fc8000fffe0ff */
[----:B------:R-:W-:-:S05]  /*0480*/  IMAD.SHL.U32 R4, R3, 0x4, RZ ;  /* 0x0000000403047824 */ /* 0x000fca00078e00ff */
[-C--:B------:R-:W-:Y:S02]  /*0490*/  IABS R7, R4.reuse ;  /* 0x0000000400077213 */ /* 0x080fe40000000000 */
[----:B------:R-:W-:Y:S02]  /*04a0*/  IABS R10, R4 ;  /* 0x00000004000a7213 */ /* 0x000fe40000000000 */
[----:B------:R-:W0:Y:S08]  /*04b0*/  I2F.RP R0, R7 ;  /* 0x0000000700007306 */ /* 0x000e300000209400 */
[----:B0-----:R-:W0:Y:S02]  /*04c0*/  MUFU.RCP R0, R0 ;  /* 0x0000000000007308 */ /* 0x001e240000001000 */
[----:B0-----:R-:W-:-:S02]  /*04d0*/  VIADD R2, R0, 0xffffffe ;  /* 0x0ffffffe00027836 */ /* 0x001fc40000000000 */
[----:B------:R-:W-:-:S04]  /*04e0*/  IMAD.MOV R0, RZ, RZ, -R10 ;  /* 0x000000ffff007224 */ /* 0x000fc800078e0a0a */
[----:B------:R0:W1:Y:S02]  /*04f0*/  F2I.FTZ.U32.TRUNC.NTZ R3, R2 ;  /* 0x0000000200037305 */ /* 0x000064000021f000 */
[----:B0-----:R-:W-:Y:S02]  /*0500*/  IMAD.MOV.U32 R2, RZ, RZ, RZ ;  /* 0x000000ffff027224 */ /* 0x001fe400078e00ff */
[----:B-1----:R-:W-:-:S04]  /*0510*/  IMAD.MOV R6, RZ, RZ, -R3 ;  /* 0x000000ffff067224 */ /* 0x002fc800078e0a03 */
[----:B------:R-:W-:Y:S02]  /*0520*/  IMAD R9, R6, R7, RZ ;  /* 0x0000000706097224 */ /* 0x000fe400078e02ff */
[----:B------:R-:W-:Y:S02]  /*0530*/  IMAD.MOV.U32 R6, RZ, RZ, R8 ;  /* 0x000000ffff067224 */ /* 0x000fe400078e0008 */
[----:B------:R-:W-:-:S06]  /*0540*/  IMAD.HI.U32 R3, R3, R9, R2 ;  /* 0x0000000903037227 */ /* 0x000fcc00078e0002 */
[----:B------:R-:W-:-:S04]  /*0550*/  IMAD.HI.U32 R3, R3, R6, RZ ;  /* 0x0000000603037227 */ /* 0x000fc800078e00ff */
[----:B------:R-:W-:Y:S01]  /*0560*/  IMAD R0, R3, R0, R6 ;  /* 0x0000000003007224 */ /* 0x000fe200078e0206 */
[----:B------:R-:W-:Y:S04]  /*0570*/  BAR.SYNC.DEFER_BLOCKING 0x0 ;  /* 0x0000000000007b1d */ /* 0x000fe80000010000 */
[----:B------:R-:W-:-:S13]  /*0580*/  ISETP.GT.U32.AND P1, PT, R7, R0, PT ;  /* 0x000000000700720c */ /* 0x000fda0003f24070 */
[----:B------:R-:W-:Y:S02]  /*0590*/  @!P1 IMAD.IADD R0, R0, 0x1, -R7 ;  /* 0x0000000100009824 */ /* 0x000fe400078e0a07 */
[----:B------:R-:W-:Y:S01]  /*05a0*/  @!P1 VIADD R3, R3, 0x1 ;  /* 0x0000000103039836 */ /* 0x000fe20000000000 */
[----:B------:R-:W-:Y:S02]  /*05b0*/  ISETP.NE.AND P1, PT, R4, RZ, PT ;  /* 0x000000ff0400720c */ /* 0x000fe40003f25270 */
[----:B------:R-:W-:Y:S02]  /*05c0*/  ISETP.GE.U32.AND P0, PT, R0, R7, PT ;  /* 0x000000070000720c */ /* 0x000fe40003f06070 */
[----:B------:R-:W-:-:S04]  /*05d0*/  LOP3.LUT R0, R5, R4, RZ, 0x3c, !PT ;  /* 0x0000000405007212 */ /* 0x000fc800078e3cff */
[----:B------:R-:W-:Y:S01]  /*05e0*/  ISETP.GE.AND P2, PT, R0, RZ, PT ;  /* 0x000000ff0000720c */ /* 0x000fe20003f46270 */
[----:B------:R-:W-:-:S06]  /*05f0*/  VIADD R0, R12, 0xff ;  /* 0x000000ff0c007836 */ /* 0x000fcc0000000000 */
[----:B------:R-:W-:-:S04]  /*0600*/  @P0 VIADD R3, R3, 0x1 ;  /* 0x0000000103030836 */ /* 0x000fc80000000000 */
[----:B------:R-:W-:Y:S01]  /*0610*/  IMAD.MOV.U32 R2, RZ, RZ, R3 ;  /* 0x000000ffff027224 */ /* 0x000fe200078e0003 */
[----:B------:R-:W-:-:S03]  /*0620*/  SHF.R.S32.HI R3, RZ, 0x1f, R0 ;  /* 0x0000001fff037819 */ /* 0x000fc60000011400 */
[----:B------:R-:W-:Y:S01]  /*0630*/  @!P2 IMAD.MOV R2, RZ, RZ, -R2 ;  /* 0x000000ffff02a224 */ /* 0x000fe200078e0a02 */
[----:B------:R-:W-:Y:S02]  /*0640*/  @!P1 LOP3.LUT R2, RZ, R4, RZ, 0x33, !PT ;  /* 0x00000004ff029212 */ /* 0x000fe400078e33ff */
[----:B------:R-:W-:-:S03]  /*0650*/  LEA.HI R3, R3, R0, RZ, 0x8 ;  /* 0x0000000003037211 */ /* 0x000fc600078f40ff */
[----:B------:R-:W-:Y:S02]  /*0660*/  IMAD.SHL.U32 R14, R2, 0x4, RZ ;  /* 0x00000004020e7824 */ /* 0x000fe400078e00ff */
[----:B------:R-:W-:-:S03]  /*0670*/  IMAD.MOV R2, RZ, RZ, -R2 ;  /* 0x000000ffff027224 */ /* 0x000fc600078e0a02 */
[----:B------:R-:W-:Y:S01]  /*0680*/  LEA.HI.SX32 R3, R3, -R14, 0x18 ;  /* 0x8000000e03037211 */ /* 0x000fe200078fc2ff */
[----:B------:R-:W-:Y:S02]  /*0690*/  IMAD R19, R4, R2, R5 ;  /* 0x0000000204137224 */ /* 0x000fe400078e0205 */
[----:B------:R-:W-:Y:S01]  /*06a0*/  IMAD.MOV.U32 R2, RZ, RZ, RZ ;  /* 0x000000ffff027224 */ /* 0x000fe200078e00ff */
[----:B------:R-:W-:Y:S02]  /*06b0*/  VIMNMX R16, PT, PT, R3, 0x4, PT ;  /* 0x0000000403107848 */ /* 0x000fe40003fe0100 */
[----:B------:R-:W-:Y:S02]  /*06c0*/  IABS R4, R19 ;  /* 0x0000001300047213 */ /* 0x000fe40000000000 */
[----:B------:R-:W-:-:S04]  /*06d0*/  IABS R7, R16 ;  /* 0x0000001000077213 */ /* 0x000fc80000000000 */
[----:B------:R-:W0:Y:S08]  /*06e0*/  I2F.RP R0, R7 ;  /* 0x0000000700007306 */ /* 0x000e300000209400 */
[----:B0-----:R-:W0:Y:S02]  /*06f0*/  MUFU.RCP R0, R0 ;  /* 0x0000000000007308 */ /* 0x001e240000001000 */
[----:B0-----:R-:W-:-:S06]  /*0700*/  VIADD R3, R0, 0xffffffe ;  /* 0x0ffffffe00037836 */ /* 0x001fcc0000000000 */
[----:B------:R-:W0:Y:S02]  /*0710*/  F2I.FTZ.U32.TRUNC.NTZ R3, R3 ;  /* 0x0000000300037305 */ /* 0x000e24000021f000 */
[----:B0-----:R-:W-:-:S04]  /*0720*/  IMAD.MOV R6, RZ, RZ, -R3 ;  /* 0x000000ffff067224 */ /* 0x001fc800078e0a03 */
[----:B------:R-:W-:Y:S01]  /*0730*/  IMAD R5, R6, R7, RZ ;  /* 0x0000000706057224 */ /* 0x000fe200078e02ff */
[----:B------:R-:W-:-:S03]  /*0740*/  IABS R6, R16 ;  /* 0x0000001000067213 */ /* 0x000fc60000000000 */
[----:B------:R-:W-:-:S04]  /*0750*/  IMAD.HI.U32 R2, R3, R5, R2 ;  /* 0x0000000503027227 */ /* 0x000fc800078e0002 */
[----:B------:R-:W-:Y:S02]  /*0760*/  IMAD.MOV.U32 R3, RZ, RZ, R4 ;  /* 0x000000ffff037224 */ /* 0x000fe400078e0004 */
[----:B------:R-:W-:Y:S02]  /*0770*/  IMAD.MOV R0, RZ, RZ, -R6 ;  /* 0x000000ffff007224 */ /* 0x000fe400078e0a06 */
[----:B------:R-:W-:Y:S01]  /*0780*/  IMAD.HI.U32 R2, R2, R3, RZ ;  /* 0x0000000302027227 */ /* 0x000fe200078e00ff */
[----:B------:R-:W0:Y:S03]  /*0790*/  I2F.RP R6, R28 ;  /* 0x0000001c00067306 */ /* 0x000e260000209400 */
[----:B------:R-:W-:-:S05]  /*07a0*/  IMAD R0, R2, R0, R3 ;  /* 0x0000000002007224 */ /* 0x000fca00078e0203 */
[----:B------:R-:W-:Y:S01]  /*07b0*/  ISETP.GT.U32.AND P1, PT, R7, R0, PT ;  /* 0x000000000700720c */ /* 0x000fe20003f24070 */
[----:B------:R-:W1:Y:S08]  /*07c0*/  I2F.RP R3, R25 ;  /* 0x0000001900037306 */ /* 0x000e700000209400 */
[----:B0-----:R-:W0:Y:S04]  /*07d0*/  MUFU.RCP R6, R6 ;  /* 0x0000000600067308 */ /* 0x001e280000001000 */
[----:B------:R-:W-:-:S02]  /*07e0*/  @!P1 IMAD.IADD R0, R0, 0x1, -R7 ;  /* 0x0000000100009824 */ /* 0x000fc400078e0a07 */
[----:B------:R-:W-:Y:S01]  /*07f0*/  @!P1 VIADD R2, R2, 0x1 ;  /* 0x0000000102029836 */ /* 0x000fe20000000000 */
[----:B------:R-:W-:Y:S01]  /*0800*/  ISETP.NE.AND P1, PT, R16, RZ, PT ;  /* 0x000000ff1000720c */ /* 0x000fe20003f25270 */
[----:B-1----:R-:W1:Y:S01]  /*0810*/  MUFU.RCP R3, R3 ;  /* 0x0000000300037308 */ /* 0x002e620000001000 */
[----:B------:R-:W-:Y:S02]  /*0820*/  ISETP.GE.U32.AND P0, PT, R0, R7, PT ;  /* 0x000000070000720c */ /* 0x000fe40003f06070 */
[----:B------:R-:W-:Y:S02]  /*0830*/  LOP3.LUT R0, R19, R16, RZ, 0x3c, !PT ;  /* 0x0000001013007212 */ /* 0x000fe400078e3cff */
[----:B------:R-:W-:Y:S02]  /*0840*/  SHF.R.U32.HI R7, RZ, 0x5, R171 ;  /* 0x00000005ff077819 */ /* 0x000fe400000116ab */
[----:B------:R-:W-:Y:S01]  /*0850*/  ISETP.GE.AND P2, PT, R0, RZ, PT ;  /* 0x000000ff0000720c */ /* 0x000fe20003f46270 */
[----:B0-----:R-:W-:Y:S01]  /*0860*/  VIADD R4, R6, 0xffffffe ;  /* 0x0ffffffe06047836 */ /* 0x001fe20000000000 */
[----:B------:R-:W-:-:S03]  /*0870*/  SGXT.U32 R7, R7, 0x2 ;  /* 0x000000020707781a */ /* 0x000fc60000000000 */
[----:B------:R0:W2:Y:S02]  /*0880*/  F2I.FTZ.U32.TRUNC.NTZ R5, R4 ;  /* 0x0000000400057305 */ /* 0x0000a4000021f000 */
[----:B------:R-:W-:Y:S02]  /*0890*/  @P0 VIADD R2, R2, 0x1 ;  /* 0x0000000102020836 */ /* 0x000fe40000000000 */
[----:B-1----:R-:W-:Y:S02]  /*08a0*/  VIADD R3, R3, 0xffffffe ;  /* 0x0ffffffe03037836 */ /* 0x002fe40000000000 */
[----:B------:R-:W-:Y:S02]  /*08b0*/  IMAD.MOV.U32 R8, RZ, RZ, R2 ;  /* 0x000000ffff087224 */ /* 0x000fe400078e0002 */
[----:B0-----:R-:W-:Y:S02]  /*08c0*/  IMAD.MOV.U32 R4, RZ, RZ, RZ ;  /* 0x000000ffff047224 */ /* 0x001fe400078e00ff */
[----:B------:R-:W-:Y:S01]  /*08d0*/  @!P2 IMAD.MOV R8, RZ, RZ, -R8 ;  /* 0x000000ffff08a224 */ /* 0x000fe200078e0a08 */
[----:B------:R-:W-:Y:S01]  /*08e0*/  @!P1 LOP3.LUT R8, RZ, R16, RZ, 0x33, !PT ;  /* 0x00000010ff089212 */ /* 0x000fe200078e33ff */
[----:B--2---:R-:W-:-:S04]  /*08f0*/  IMAD.MOV R9, RZ, RZ, -R5 ;  /* 0x000000ffff097224 */ /* 0x004fc800078e0a05 */
[----:B------:R-:W-:Y:S02]  /*0900*/  IMAD.SHL.U32 R2, R8, 0x40, RZ ;  /* 0x0000004008027824 */ /* 0x000fe400078e00ff */
[----:B------:R-:W-:-:S03]  /*0910*/  IMAD R9, R9, R28, RZ ;  /* 0x0000001c09097224 */ /* 0x000fc600078e02ff */
[----:B------:R-:W-:Y:S01]  /*0920*/  LOP3.LUT R7, R2, R7, RZ, 0xfc, !PT ;  /* 0x0000000702077212 */ /* 0x000fe200078efcff */
[----:B------:R-:W-:Y:S02]  /*0930*/  IMAD.HI.U32 R6, R5, R9, R4 ;  /* 0x0000000905067227 */ /* 0x000fe400078e0004 */
[----:B------:R0:W1:Y:S01]  /*0940*/  F2I.FTZ.U32.TRUNC.NTZ R5, R3 ;  /* 0x0000000300057305 */ /* 0x000062000021f000 */
[C---:B------:R-:W-:Y:S01]  /*0950*/  LOP3.LUT R18, R7.reuse, 0x4, RZ, 0xfc, !PT ;  /* 0x0000000407127812 */ /* 0x040fe200078efcff */
[----:B------:R-:W-:Y:S01]  /*0960*/  IMAD.MOV R9, RZ, RZ, -R8 ;  /* 0x000000ffff097224 */ /* 0x000fe200078e0a08 */
[C---:B------:R-:W-:Y:S02]  /*0970*/  LOP3.LUT R20, R7.reuse, 0x8, RZ, 0xfc, !PT ;  /* 0x0000000807147812 */ /* 0x040fe400078efcff */
[----:B------:R-:W-:Y:S02]  /*0980*/  IABS R11, R18 ;  /* 0x00000012000b7213 */ /* 0x000fe40000000000 */
[----:B------:R-:W-:-:S02]  /*0990*/  LOP3.LUT R22, R7, 0xc, RZ, 0xfc, !PT ;  /* 0x0000000c07167812 */ /* 0x000fc400078efcff */
[----:B------:R-:W-:Y:S01]  /*09a0*/  IABS R15, R20 ;  /* 0x00000014000f7213 */ /* 0x000fe20000000000 */
[C---:B------:R-:W-:Y:S01]  /*09b0*/  IMAD.HI.U32 R0, R6.reuse, R11, RZ ;  /* 0x0000000b06007227 */ /* 0x040fe200078e00ff */
[----:B------:R-:W-:Y:S02]  /*09c0*/  IABS R17, R22 ;  /* 0x0000001600117213 */ /* 0x000fe40000000000 */
[C---:B------:R-:W-:Y:S01]  /*09d0*/  LOP3.LUT R21, R7.reuse, 0x18, RZ, 0xfc, !PT ;  /* 0x0000001807157812 */ /* 0x040fe200078efcff */
[----:B------:R-:W-:Y:S01]  /*09e0*/  IMAD.HI.U32 R4, R6, R15, RZ ;  /* 0x0000000f06047227 */ /* 0x000fe200078e00ff */
[----:B------:R-:W-:Y:S02]  /*09f0*/  ISETP.GE.AND P3, PT, R18, RZ, PT ;  /* 0x000000ff1200720c */ /* 0x000fe40003f66270 */
[----:B------:R-:W-:Y:S01]  /*0a00*/  IABS R18, R7 ;  /* 0x0000000700127213 */ /* 0x000fe20000000000 */
[----:B------:R-:W-:Y:S01]  /*0a10*/  IMAD.MOV R10, RZ, RZ, -R0 ;  /* 0x000000ffff0a7224 */ /* 0x000fe200078e0a00 */
[C---:B------:R-:W-:Y:S01]  /*0a20*/  LOP3.LUT R32, R7.reuse, 0x30, RZ, 0xfc, !PT ;  /* 0x0000003007207812 */ /* 0x040fe200078efcff */
[----:B------:R-:W-:Y:S01]  /*0a30*/  IMAD.HI.U32 R8, R6, R17, RZ ;  /* 0x0000001106087227 */ /* 0x000fe200078e00ff */
[----:B------:R-:W-:-:S02]  /*0a40*/  LOP3.LUT R33, R7, 0x34, RZ, 0xfc, !PT ;  /* 0x0000003407217812 */ /* 0x000fc400078efcff */
[----:B------:R-:W-:Y:S01]  /*0a50*/  IABS R23, R32 ;  /* 0x0000002000177213 */ /* 0x000fe20000000000 */
[----:B------:R-:W-:Y:S01]  /*0a60*/  IMAD.MOV R4, RZ, RZ, -R4 ;  /* 0x000000ffff047224 */ /* 0x000fe200078e0a04 */
[----:B------:R-:W-:Y:S01]  /*0a70*/  IABS R29, R33 ;  /* 0x00000021001d7213 */ /* 0x000fe20000000000 */
[----:B0-----:R-:W-:Y:S01]  /*0a80*/  IMAD R3, R28, R10, R11 ;  /* 0x0000000a1c037224 */ /* 0x001fe200078e020b */
[C---:B------:R-:W-:Y:S01]  /*0a90*/  LOP3.LUT R34, R7.reuse, 0x38, RZ, 0xfc, !PT ;  /* 0x0000003807227812 */ /* 0x040fe200078efcff */
[----:B------:R-:W-:Y:S01]  /*0aa0*/  IMAD R0, R16, R9, R19 ;  /* 0x0000000910007224 */ /* 0x000fe200078e0213 */
[----:B------:R-:W-:Y:S01]  /*0ab0*/  LOP3.LUT R19, R7, 0x10, RZ, 0xfc, !PT ;  /* 0x0000001007137812 */ /* 0x000fe200078efcff */
[----:B------:R-:W-:Y:S01]  /*0ac0*/  IMAD.MOV R9, RZ, RZ, -R8 ;  /* 0x000000ffff097224 */ /* 0x000fe200078e0a08 */
[C---:B------:R-:W-:Y:S01]  /*0ad0*/  ISETP.GT.U32.AND P0, PT, R28.reuse, R3, PT ;  /* 0x000000031c00720c */ /* 0x040fe20003f04070 */
[C---:B------:R-:W-:Y:S01]  /*0ae0*/  IMAD R8, R28.reuse, R4, R15 ;  /* 0x000000041c087224 */ /* 0x040fe200078e020f */
[----:B------:R-:W-:Y:S01]  /*0af0*/  IABS R15, R19 ;  /* 0x00000013000f7213 */ /* 0x000fe20000000000 */
[----:B-1----:R-:W-:Y:S01]  /*0b00*/  IMAD.MOV R10, RZ, RZ, -R5 ;  /* 0x000000ffff0a7224 */ /* 0x002fe200078e0a05 */
[----:B------:R-:W-:Y:S01]  /*0b10*/  IABS R31, R34 ;  /* 0x00000022001f7213 */ /* 0x000fe20000000000 */
[----:B------:R-:W-:Y:S01]  /*0b20*/  IMAD.MOV.U32 R4, RZ, RZ, RZ ;  /* 0x000000ffff047224 */ /* 0x000fe200078e00ff */
[----:B------:R-:W-:Y:S01]  /*0b30*/  ISETP.GT.U32.AND P1, PT, R28, R8, PT ;  /* 0x000000081c00720c */ /* 0x000fe20003f24070 */
[----:B------:R-:W-:-:S02]  /*0b40*/  IMAD R11, R10, R25, RZ ;  /* 0x000000190a0b7224 */ /* 0x000fc400078e02ff */
[----:B------:R-:W-:-:S04]  /*0b50*/  IMAD.HI.U32 R10, R6, R15, RZ ;  /* 0x0000000f060a7227 */ /* 0x000fc800078e00ff */
[----:B------:R-:W-:Y:S01]  /*0b60*/  IMAD R9, R28, R9, R17 ;  /* 0x000000091c097224 */ /* 0x000fe200078e0211 */
[----:B------:R-:W-:Y:S01]  /*0b70*/  LOP3.LUT R17, R7, 0x14, RZ, 0xfc, !PT ;  /* 0x0000001407117812 */ /* 0x000fe200078efcff */
[----:B------:R-:W-:-:S03]  /*0b80*/  IMAD.HI.U32 R4, R5, R11, R4 ;  /* 0x0000000b05047227 */ /* 0x000fc600078e0004 */
[----:B------:R-:W-:Y:S01]  /*0b90*/  IABS R16, R17 ;  /* 0x0000001100107213 */ /* 0x000fe20000000000 */
[----:B------:R-:W-:Y:S01]  /*0ba0*/  IMAD.MOV R5, RZ, RZ, -R10 ;  /* 0x000000ffff057224 */ /* 0x000fe200078e0a0a */
[----:B------:R-:W-:Y:S01]  /*0bb0*/  ISETP.GT.U32.AND P2, PT, R28, R9, PT ;  /* 0x000000091c00720c */ /* 0x000fe20003f44070 */
[--C-:B------:R-:W-:Y:S01]  /*0bc0*/  @!P0 IMAD.IADD R3, R3, 0x1, -R28.reuse ;  /* 0x0000000103038824 */ /* 0x100fe200078e0a1c */
[----:B------:R-:W-:Y:S01]  /*0bd0*/  ISETP.GE.AND P0, PT, R22, RZ, PT ;  /* 0x000000ff1600720c */ /* 0x000fe20003f06270 */
[----:B------:R-:W-:Y:S02]  /*0be0*/  @!P1 IMAD.IADD R8, R8, 0x1, -R28 ;  /* 0x0000000108089824 */ /* 0x000fe400078e0a1c */
[C---:B------:R-:W-:Y:S01]  /*0bf0*/  IMAD R5, R28.reuse, R5, R15 ;  /* 0x000000051c057224 */ /* 0x040fe200078e020f */
[----:B------:R-:W-:Y:S01]  /*0c00*/  ISETP.GT.U32.AND P1, PT, R28, R3, PT ;  /* 0x000000031c00720c */ /* 0x000fe20003f24070 */
[----:B------:R-:W-:Y:S01]  /*0c10*/  IMAD.IADD R0, R14, 0x1, R0 ;  /* 0x000000010e007824 */ /* 0x000fe200078e0200 */
[----:B------:R-:W-:Y:S01]  /*0c20*/  IABS R14, R21 ;  /* 0x00000015000e7213 */ /* 0x000fe20000000000 */
[----:B------:R-:W-:Y:S01]  /*0c30*/  IMAD.MOV.U32 R11, RZ, RZ, R16 ;  /* 0x000000ffff0b7224 */ /* 0x000fe200078e0010 */
[----:B------:R-:W-:-:S02]  /*0c40*/  ISETP.GT.U32.AND P5, PT, R28, R5, PT ;  /* 0x000000051c00720c */ /* 0x000fc40003fa4070 */
[----:B------:R-:W-:Y:S01]  /*0c50*/  ISETP.GT.U32.AND P4, PT, R28, R8, PT ;  /* 0x000000081c00720c */ /* 0x000fe20003f84070 */
[----:B------:R-:W-:-:S04]  /*0c60*/  IMAD.HI.U32 R10, R6, R11, RZ ;  /* 0x0000000b060a7227 */ /* 0x000fc800078e00ff */
[----:B------:R-:W-:Y:S02]  /*0c70*/  IMAD.MOV.U32 R15, RZ, RZ, R14 ;  /* 0x000000ffff0f7224 */ /* 0x000fe400078e000e */
[----:B------:R-:W-:Y:S02]  /*0c80*/  IMAD.MOV R14, RZ, RZ, -R10 ;  /* 0x000000ffff0e7224 */ /* 0x000fe400078e0a0a */
[----:B------:R-:W-:-:S04]  /*0c90*/  IMAD.HI.U32 R10, R6, R15, RZ ;  /* 0x0000000f060a7227 */ /* 0x000fc800078e00ff */
[----:B------:R-:W-:Y:S01]  /*0ca0*/  @!P1 IMAD.IADD R3, R3, 0x1, -R28 ;  /* 0x0000000103039824 */ /* 0x000fe200078e0a1c */
[----:B------:R-:W-:Y:S01]  /*0cb0*/  ISETP.GE.AND P1, PT, R19, RZ, PT ;  /* 0x000000ff1300720c */ /* 0x000fe20003f26270 */
[----:B------:R-:W-:Y:S02]  /*0cc0*/  IMAD R11, R28, R14, R11 ;  /* 0x0000000e1c0b7224 */ /* 0x000fe400078e020b */
[----:B------:R-:W-:Y:S02]  /*0cd0*/  IMAD.MOV R14, RZ, RZ, -R10 ;  /* 0x000000ffff0e7224 */ /* 0x000fe400078e0a0a */
[----:B------:R-:W-:Y:S01]  /*0ce0*/  IMAD.MOV.U32 R10, RZ, RZ, R3 ;  /* 0x000000ffff0a7224 */ /* 0x000fe200078e0003 */
[----:B------:R-:W-:Y:S01]  /*0cf0*/  LOP3.LUT R3, R171, 0x7f, RZ, 0xc0, !PT ;  /* 0x0000007fab037812 */ /* 0x000fe200078ec0ff */
[--C-:B------:R-:W-:Y:S01]  /*0d00*/  @!P5 IMAD.IADD R5, R5, 0x1, -R28.reuse ;  /* 0x000000010505d824 */ /* 0x100fe200078e0a1c */
[----:B------:R-:W-:Y:S01]  /*0d10*/  ISETP.GE.AND P5, PT, R21, RZ, PT ;  /* 0x000000ff1500720c */ /* 0x000fe20003fa6270 */
[--C-:B------:R-:W-:Y:S01]  /*0d20*/  @!P2 IMAD.IADD R9, R9, 0x1, -R28.reuse ;  /* 0x000000010909a824 */ /* 0x100fe200078e0a1c */
[----:B------:R-:W-:Y:S01]  /*0d30*/  ISETP.GE.AND P2, PT, R20, RZ, PT ;  /* 0x000000ff1400720c */ /* 0x000fe20003f46270 */
[----:B------:R-:W-:Y:S01]  /*0d40*/  @!P4 IMAD.IADD R8, R8, 0x1, -R28 ;  /* 0x000000010808c824 */ /* 0x000fe200078e0a1c */
[C---:B------:R-:W-:Y:S01]  /*0d50*/  ISETP.GT.U32.AND P4, PT, R28.reuse, R11, PT ;  /* 0x0000000b1c00720c */ /* 0x040fe20003f84070 */
[----:B------:R-:W-:Y:S01]  /*0d60*/  @!P3 IMAD.MOV R10, RZ, RZ, -R10 ;  /* 0x000000ffff0ab224 */ /* 0x000fe200078e0a0a */
[C---:B------:R-:W-:Y:S01]  /*0d70*/  ISETP.GT.U32.AND P3, PT, R28.reuse, R5, PT ;  /* 0x000000051c00720c */ /* 0x040fe20003f64070 */
[C---:B------:R-:W-:Y:S01]  /*0d80*/  IMAD R14, R28.reuse, R14, R15 ;  /* 0x0000000e1c0e7224 */ /* 0x040fe200078e020f */
[----:B------:R-:W-:Y:S01]  /*0d90*/  ISETP.GT.U32.AND P6, PT, R28, R9, PT ;  /* 0x000000091c00720c */ /* 0x000fe20003fc4070 */
[----:B------:R-:W-:Y:S01]  /*0da0*/  IMAD.MOV.U32 R16, RZ, RZ, R8 ;  /* 0x000000ffff107224 */ /* 0x000fe200078e0008 */
[C---:B------:R-:W-:Y:S01]  /*0db0*/  LOP3.LUT R15, R7.reuse, 0x20, RZ, 0xfc, !PT ;  /* 0x00000020070f7812 */ /* 0x040fe200078efcff */
[----:B------:R-:W-:Y:S01]  /*0dc0*/  IMAD R0, R0, 0x100, R3 ;  /* 0x0000010000007824 */ /* 0x000fe200078e0203 */
[----:B------:R-:W-:-:S03]  /*0dd0*/  LOP3.LUT R8, R7, 0x28, RZ, 0xfc, !PT ;  /* 0x0000002807087812 */ /* 0x000fc600078efcff */
[----:B------:R-:W-:Y:S01]  /*0de0*/  @!P2 IMAD.MOV R16, RZ, RZ, -R16 ;  /* 0x000000ffff10a224 */ /* 0x000fe200078e0a10 */
[----:B------:R-:W-:Y:S01]  /*0df0*/  IABS R19, R8 ;  /* 0x0000000800137213 */ /* 0x000fe20000000000 */
[--C-:B------:R-:W-:Y:S01]  /*0e00*/  @!P4 IMAD.IADD R11, R11, 0x1, -R28.reuse ;  /* 0x000000010b0bc824 */ /* 0x100fe200078e0a1c */
[----:B------:R-:W-:Y:S01]  /*0e10*/  ISETP.GE.AND P4, PT, R15, RZ, PT ;  /* 0x000000ff0f00720c */ /* 0x000fe20003f86270 */
[--C-:B------:R-:W-:Y:S01]  /*0e20*/  @!P3 IMAD.IADD R5, R5, 0x1, -R28.reuse ;  /* 0x000000010505b824 */ /* 0x100fe200078e0a1c */
[----:B------:R-:W-:Y:S01]  /*0e30*/  IABS R15, R15 ;  /* 0x0000000f000f7213 */ /* 0x000fe20000000000 */
[----:B------:R-:W-:Y:S01]  /*0e40*/  @!P6 IMAD.IADD R9, R9, 0x1, -R28 ;  /* 0x000000010909e824 */ /* 0x000fe200078e0a1c */
[----:B------:R-:W-:Y:S01]  /*0e50*/  ISETP.GT.U32.AND P2, PT, R28, R11, PT ;  /* 0x0000000b1c00720c */ /* 0x000fe20003f44070 */
[----:B------:R-:W-:Y:S01]  /*0e60*/  IMAD.MOV.U32 R132, RZ, RZ, R5 ;  /* 0x000000ffff847224 */ /* 0x000fe200078e0005 */
[----:B------:R-:W-:Y:S01]  /*0e70*/  ISETP.GE.AND P6, PT, R17, RZ, PT ;  /* 0x000000ff1100720c */ /* 0x000fe20003fc6270 */
[----:B------:R-:W-:Y:S01]  /*0e80*/  IMAD.MOV.U32 R124, RZ, RZ, R9 ;  /* 0x000000ffff7c7224 */ /* 0x000fe200078e0009 */
[----:B------:R-:W-:Y:S01]  /*0e90*/  LOP3.LUT R17, R7, 0x24, RZ, 0xfc, !PT ;  /* 0x0000002407117812 */ /* 0x000fe200078efcff */
[----:B------:R-:W-:-:S02]  /*0ea0*/  IMAD.MOV.U32 R9, RZ, RZ, R15 ;  /* 0x000000ffff097224 */ /* 0x000fc400078e000f */
[----:B------:R-:W-:Y:S01]  /*0eb0*/  @!P1 IMAD.MOV R132, RZ, RZ, -R132 ;  /* 0x000000ffff849224 */ /* 0x000fe200078e0a84 */
[----:B------:R-:W-:Y:S01]  /*0ec0*/  ISETP.GT.U32.AND P1, PT, R28, R14, PT ;  /* 0x0000000e1c00720c */ /* 0x000fe20003f24070 */
[----:B------:R-:W-:Y:S01]  /*0ed0*/  IMAD.HI.U32 R5, R6, R9, RZ ;  /* 0x0000000906057227 */ /* 0x000fe200078e00ff */
[----:B------:R-:W-:Y:S02]  /*0ee0*/  ISETP.GE.AND P3, PT, R17, RZ, PT ;  /* 0x000000ff1100720c */ /* 0x000fe40003f66270 */
[----:B------:R-:W-:Y:S01]  /*0ef0*/  IABS R17, R17 ;  /* 0x0000001100117213 */ /* 0x000fe20000000000 */
[----:B------:R-:W-:Y:S01]  /*0f00*/  @!P0 IMAD.MOV R124, RZ, RZ, -R124 ;  /* 0x000000ffff7c8224 */ /* 0x000fe200078e0a7c */
[----:B------:R-:W-:Y:S01]  /*0f10*/  ISETP.GE.AND P0, PT, R8, RZ, PT ;  /* 0x000000ff0800720c */ /* 0x000fe20003f06270 */
[----:B------:R-:W-:Y:S02]  /*0f20*/  IMAD.MOV R8, RZ, RZ, -R5 ;  /* 0x000000ffff087224 */ /* 0x000fe400078e0a05 */
[----:B------:R-:W-:Y:S01]  /*0f30*/  @!P2 IMAD.IADD R11, R11, 0x1, -R28 ;  /* 0x000000010b0ba824 */ /* 0x000fe200078e0a1c */
[----:B------:R-:W-:Y:S01]  /*0f40*/  ISETP.NE.U32.AND P2, PT, R3, RZ, PT ;  /* 0x000000ff0300720c */ /* 0x000fe20003f45070 */
[----:B------:R-:W-:-:S02]  /*0f50*/  IMAD R9, R28, R8, R9 ;  /* 0x000000081c097224 */ /* 0x000fc400078e0209 */
[----:B------:R-:W-:Y:S02]  /*0f60*/  IMAD.MOV.U32 R15, RZ, RZ, R18 ;  /* 0x000000ffff0f7224 */ /* 0x000fe400078e0012 */
[----:B------:R-:W-:Y:S02]  /*0f70*/  @!P1 IMAD.IADD R14, R14, 0x1, -R28 ;  /* 0x000000010e0e9824 */ /* 0x000fe400078e0a1c */
[----:B------:R-:W-:Y:S01]  /*0f80*/  @!P6 IMAD.MOV R11, RZ, RZ, -R11 ;  /* 0x000000ffff0be224 */ /* 0x000fe200078e0a0b */
[----:B------:R-:W-:Y:S01]  /*0f90*/  ISETP.GT.U32.AND P6, PT, R28, R9, PT ;  /* 0x000000091c00720c */ /* 0x000fe20003fc4070 */
[----:B------:R-:W-:Y:S01]  /*0fa0*/  IMAD.HI.U32 R5, R6, R15, RZ ;  /* 0x0000000f06057227 */ /* 0x000fe200078e00ff */
[----:B------:R-:W-:-:S03]  /*0fb0*/  ISETP.GT.U32.AND P1, PT, R28, R14, PT ;  /* 0x0000000e1c00720c */ /* 0x000fc60003f24070 */
[----:B------:R-:W-:-:S04]  /*0fc0*/  IMAD.HI.U32 R8, R6, R19, RZ ;  /* 0x0000001306087227 */ /* 0x000fc800078e00ff */
[----:B------:R-:W-:Y:S02]  /*0fd0*/  IMAD.MOV R5, RZ, RZ, -R5 ;  /* 0x000000ffff057224 */ /* 0x000fe400078e0a05 */
[----:B------:R-:W-:Y:S02]  /*0fe0*/  IMAD.MOV R18, RZ, RZ, -R8 ;  /* 0x000000ffff127224 */ /* 0x000fe400078e0a08 */
[----:B------:R-:W-:Y:S01]  /*0ff0*/  IMAD R8, R28, R5, R15 ;  /* 0x000000051c087224 */ /* 0x000fe200078e020f */
[----:B------:R-:W-:Y:S01]  /*1000*/  LOP3.LUT R5, R7, 0x2c, RZ, 0xfc, !PT ;  /* 0x0000002c07057812 */ /* 0x000fe200078efcff */
[----:B------:R-:W-:-:S03]  /*1010*/  IMAD.HI.U32 R3, R6, R17, RZ ;  /* 0x0000001106037227 */ /* 0x000fc600078e00ff */
[----:B------:R-:W-:Y:S01]  /*1020*/  IABS R21, R5 ;  /* 0x0000000500157213 */ /* 0x000fe20000000000 */
[--C-:B------:R-:W-:Y:S02]  /*1030*/  @!P6 IMAD.IADD R9, R9, 0x1, -R28.reuse ;  /* 0x000000010909e824 */ /* 0x100fe400078e0a1c */
[----:B------:R-:W-:Y:S02]  /*1040*/  IMAD.MOV R3, RZ, RZ, -R3 ;  /* 0x000000ffff037224 */ /* 0x000fe400078e0a03 */
[----:B------:R-:W-:Y:S01]  /*1050*/  @!P1 IMAD.IADD R14, R14, 0x1, -R28 ;  /* 0x000000010e0e9824 */ /* 0x000fe200078e0a1c */
[C---:B------:R-:W-:Y:S01]  /*1060*/  ISETP.GT.U32.AND P6, PT, R28.reuse, R9, PT ;  /* 0x000000091c00720c */ /* 0x040fe20003fc4070 */
[C---:B------:R-:W-:Y:S01]  /*1070*/  IMAD R19, R28.reuse, R18, R19 ;  /* 0x000000121c137224 */ /* 0x040fe200078e0213 */
[----:B------:R-:W-:Y:S01]  /*1080*/  ISETP.GE.AND P1, PT, R5, RZ, PT ;  /* 0x000000ff0500720c */ /* 0x000fe20003f26270 */
[----:B------:R-:W-:Y:S02]  /*1090*/  IMAD R17, R28, R3, R17 ;  /* 0x000000031c117224 */ /* 0x000fe400078e0211 */
[----:B------:R-:W-:-:S02]  /*10a0*/  IMAD.MOV.U32 R18, RZ, RZ, R14 ;  /* 0x000000ffff127224 */ /* 0x000fc400078e000e */
[----:B------:R-:W-:-:S04]  /*10b0*/  IMAD.HI.U32 R5, R6, R21, RZ ;  /* 0x0000001506057227 */ /* 0x000fc800078e00ff */
[----:B------:R-:W-:Y:S01]  /*10c0*/  @!P5 IMAD.MOV R18, RZ, RZ, -R18 ;  /* 0x000000ffff12d224 */ /* 0x000fe200078e0a12 */
[----:B------:R-:W-:Y:S01]  /*10d0*/  ISETP.GT.U32.AND P5, PT, R28, R17, PT ;  /* 0x000000111c00720c */ /* 0x000fe20003fa4070 */
[----:B------:R-:W-:-:S04]  /*10e0*/  IMAD.HI.U32 R14, R6, R23, RZ ;  /* 0x00000017060e7227 */ /* 0x000fc800078e00ff */
[----:B------:R-:W-:Y:S02]  /*10f0*/  IMAD.MOV R20, RZ, RZ, -R5 ;  /* 0x000000ffff147224 */ /* 0x000fe400078e0a05 */
[----:B------:R-:W-:-:S04]  /*1100*/  IMAD.HI.U32 R15, R6, R29, RZ ;  /* 0x0000001d060f7227 */ /* 0x000fc800078e00ff */
[----:B------:R-:W-:Y:S02]  /*1110*/  IMAD.MOV R14, RZ, RZ, -R14 ;  /* 0x000000ffff0e7224 */ /* 0x000fe400078e0a0e */
[C---:B------:R-:W-:Y:S02]  /*1120*/  IMAD R21, R28.reuse, R20, R21 ;  /* 0x000000141c157224 */ /* 0x040fe400078e0215 */
[----:B------:R-:W-:Y:S02]  /*1130*/  IMAD.MOV R20, RZ, RZ, -R15 ;  /* 0x000000ffff147224 */ /* 0x000fe400078e0a0f */
[----:B------:R-:W-:Y:S01]  /*1140*/  @!P6 IMAD.IADD R9, R9, 0x1, -R28 ;  /* 0x000000010909e824 */ /* 0x000fe200078e0a1c */
[C---:B------:R-:W-:Y:S01]  /*1150*/  ISETP.GT.U32.AND P6, PT, R28.reuse, R19, PT ;  /* 0x000000131c00720c */ /* 0x040fe20003fc4070 */
[C---:B------:R-:W-:Y:S02]  /*1160*/  IMAD R22, R28.reuse, R14, R23 ;  /* 0x0000000e1c167224 */ /* 0x040fe400078e0217 */
[----:B------:R-:W-:-:S02]  /*1170*/  IMAD R23, R28, R20, R29 ;  /* 0x000000141c177224 */ /* 0x000fc400078e021d */
[----:B------:R-:W-:Y:S02]  /*1180*/  VIADD R3, R2, UR12 ;  /* 0x0000000c02037c36 */ /* 0x000fe40008000000 */
[----:B------:R-:W-:Y:S01]  /*1190*/  IMAD.MOV.U32 R20, RZ, RZ, R9 ;  /* 0x000000ffff147224 */ /* 0x000fe200078e0009 */
[----:B------:R-:W-:Y:S01]  /*11a0*/  IABS R9, R0 ;  /* 0x0000000000097213 */ /* 0x000fe20000000000 */
[----:B------:R-:W-:Y:S02]  /*11b0*/  VIADD R30, R3, 0x1c ;  /* 0x0000001c031e7836 */ /* 0x000fe40000000000 */
[----:B------:R-:W-:Y:S02]  /*11c0*/  @!P5 IMAD.IADD R17, R17, 0x1, -R28 ;  /* 0x000000011111d824 */ /* 0x000fe400078e0a1c */
[----:B------:R-:W-:Y:S01]  /*11d0*/  @!P4 IMAD.MOV R20, RZ, RZ, -R20 ;  /* 0x000000ffff14c224 */ /* 0x000fe200078e0a14 */
[C---:B------:R-:W-:Y:S01]  /*11e0*/  ISETP.GT.U32.AND P4, PT, R28.reuse, R21, PT ;  /* 0x000000151c00720c */ /* 0x040fe20003f84070 */
[----:B------:R-:W-:Y:S01]  /*11f0*/  @!P6 IMAD.IADD R19, R19, 0x1, -R28 ;  /* 0x000000011313e824 */ /* 0x000fe200078e0a1c */
[----:B------:R-:W-:Y:S01]  /*1200*/  IABS R27, R30 ;  /* 0x0000001e001b7213 */ /* 0x000fe20000000000 */
[----:B------:R-:W-:Y:S01]  /*1210*/  VIADD R29, R3, 0x3c ;  /* 0x0000003c031d7836 */ /* 0x000fe20000000000 */
[----:B------:R-:W-:Y:S01]  /*1220*/  ISETP.GT.U32.AND P5, PT, R28, R17, PT ;  /* 0x000000111c00720c */ /* 0x000fe20003fa4070 */
[----:B------:R-:W-:Y:S01]  /*1230*/  VIADD R3, R0, 0x80 ;  /* 0x0000008000037836 */ /* 0x000fe20000000000 */
[----:B------:R-:W-:Y:S01]  /*1240*/  ISETP.GT.U32.AND P6, PT, R28, R19, PT ;  /* 0x000000131c00720c */ /* 0x000fe20003fc4070 */
[----:B------:R-:W-:-:S03]  /*1250*/  IMAD.HI.U32 R5, R6, R27, RZ ;  /* 0x0000001b06057227 */ /* 0x000fc600078e00ff */
[----:B------:R-:W-:Y:S01]  /*1260*/  IABS R26, R3 ;  /* 0x00000003001a7213 */ /* 0x000fe20000000000 */
[----:B------:R-:W-:Y:S02]  /*1270*/  IMAD.MOV R15, RZ, RZ, -R5 ;  /* 0x000000ffff0f7224 */ /* 0x000fe400078e0a05 */
[--C-:B------:R-:W-:Y:S01]  /*1280*/  @!P4 IMAD.IADD R21, R21, 0x1, -R28.reuse ;  /* 0x000000011515c824 */ /* 0x100fe200078e0a1c */
[C---:B------:R-:W-:Y:S01]  /*1290*/  ISETP.GT.U32.AND P4, PT, R28.reuse, R8, PT ;  /* 0x000000081c00720c */ /* 0x040fe20003f84070 */
[C---:B------:R-:W-:Y:S01]  /*12a0*/  IMAD R15, R28.reuse, R15, R27 ;  /* 0x0000000f1c0f7224 */ /* 0x040fe200078e021b */
[----:B------:R-:W-:Y:S01]  /*12b0*/  IABS R27, R29 ;  /* 0x0000001d001b7213 */ /* 0x000fe20000000000 */
[----:B------:R-:W-:Y:S01]  /*12c0*/  @!P5 IMAD.IADD R17, R17, 0x1, -R28 ;  /* 0x000000011111d824 */ /* 0x000fe200078e0a1c */
[----:B------:R-:W-:Y:S01]  /*12d0*/  ISETP.GT.U32.AND P5, PT, R28, R22, PT ;  /* 0x000000161c00720c */ /* 0x000fe20003fa4070 */
[----:B------:R-:W-:-:S04]  /*12e0*/  IMAD.HI.U32 R5, R6, R31, RZ ;  /* 0x0000001f06057227 */ /* 0x000fc800078e00ff */
[----:B------:R-:W-:Y:S01]  /*12f0*/  @!P3 IMAD.MOV R17, RZ, RZ, -R17 ;  /* 0x000000ffff11b224 */ /* 0x000fe200078e0a11 */
[C---:B------:R-:W-:Y:S01]  /*1300*/  ISETP.GT.U32.AND P3, PT, R28.reuse, R21, PT ;  /* 0x000000151c00720c */ /* 0x040fe20003f64070 */
[----:B------:R-:W-:Y:S01]  /*1310*/  @!P6 IMAD.IADD R19, R19, 0x1, -R28 ;  /* 0x000000011313e824 */ /* 0x000fe200078e0a1c */
[----:B------:R-:W-:Y:S01]  /*1320*/  ISETP.GT.U32.AND P6, PT, R28, R23, PT ;  /* 0x000000171c00720c */ /* 0x000fe20003fc4070 */
[----:B------:R-:W-:-:S04]  /*1330*/  IMAD.HI.U32 R6, R6, R27, RZ ;  /* 0x0000001b06067227 */ /* 0x000fc800078e00ff */
[----:B------:R-:W-:Y:S02]  /*1340*/  IMAD.MOV R6, RZ, RZ, -R6 ;  /* 0x000000ffff067224 */ /* 0x000fe400078e0a06 */
[--C-:B------:R-:W-:Y:S02]  /*1350*/  @!P4 IMAD.IADD R8, R8, 0x1, -R28.reuse ;  /* 0x000000010808c824 */ /* 0x100fe400078e0a1c */
[----:B------:R-:W-:Y:S02]  /*1360*/  IMAD.MOV R5, RZ, RZ, -R5 ;  /* 0x000000ffff057224 */ /* 0x000fe400078e0a05 */
[C---:B------:R-:W-:Y:S01]  /*1370*/  IMAD R6, R28.reuse, R6, R27 ;  /* 0x000000061c067224 */ /* 0x040fe200078e021b */
[C---:B------:R-:W-:Y:S01]  /*1380*/  ISETP.GT.U32.AND P4, PT, R28.reuse, R8, PT ;  /* 0x000000081c00720c */ /* 0x040fe20003f84070 */
[----:B------:R-:W-:Y:S02]  /*1390*/  IMAD R24, R28, R5, R31 ;  /* 0x000000051c187224 */ /* 0x000fe400078e021f */
[----:B------:R-:W-:Y:S01]  /*13a0*/  IMAD.HI.U32 R5, R4, R9, RZ ;  /* 0x0000000904057227 */ /* 0x000fe200078e00ff */
[----:B------:R-:W0:Y:S03]  /*13b0*/  LDS R31, [UR9] ;  /* 0x00000009ff1f7984 */ /* 0x000e260008000800 */
[--C-:B------:R-:W-:Y:S01]  /*13c0*/  @!P3 IMAD.IADD R21, R21, 0x1, -R28.reuse ;  /* 0x000000011515b824 */ /* 0x100fe200078e0a1c */
[----:B------:R-:W-:Y:S01]  /*13d0*/  ISETP.GT.U32.AND P3, PT, R28, R6, PT ;  /* 0x000000061c00720c */ /* 0x000fe20003f64070 */
[----:B------:R-:W-:-:S02]  /*13e0*/  @!P5 IMAD.IADD R22, R22, 0x1, -R28 ;  /* 0x000000011616d824 */ /* 0x000fc400078e0a1c */
[----:B------:R-:W-:Y:S02]  /*13f0*/  @!P6 IMAD.IADD R23, R23, 0x1, -R28 ;  /* 0x000000011717e824 */ /* 0x000fe400078e0a1c */
[----:B------:R-:W-:Y:S01]  /*1400*/  IMAD.HI.U32 R4, R4, R26, RZ ;  /* 0x0000001a04047227 */ /* 0x000fe200078e00ff */
[C---:B------:R-:W-:Y:S02]  /*1410*/  ISETP.GT.U32.AND P5, PT, R28.reuse, R22, PT ;  /* 0x000000161c00720c */ /* 0x040fe40003fa4070 */
[----:B------:R-:W-:Y:S01]  /*1420*/  ISETP.GT.U32.AND P6, PT, R28, R23, PT ;  /* 0x000000171c00720c */ /* 0x000fe20003fc4070 */
[----:B------:R-:W-:Y:S01]  /*1430*/  IMAD.MOV R14, RZ, RZ, -R5 ;  /* 0x000000ffff0e7224 */ /* 0x000fe200078e0a05 */
[----:B------:R-:W-:Y:S01]  /*1440*/  LOP3.LUT R5, R171, 0x40, RZ, 0xc0, !PT ;  /* 0x00000040ab057812 */ /* 0x000fe200078ec0ff */
[----:B------:R-:W-:Y:S02]  /*1450*/  IMAD.MOV R4, RZ, RZ, -R4 ;  /* 0x000000ffff047224 */ /* 0x000fe400078e0a04 */
[----:B------:R-:W-:-:S02]  /*1460*/  IMAD R9, R25, R14, R9 ;  /* 0x0000000e19097224 */ /* 0x000fc400078e0209 */
[C---:B------:R-:W-:Y:S02]  /*1470*/  IMAD R14, R25.reuse, R4, R26 ;  /* 0x00000004190e7224 */ /* 0x040fe400078e021a */
[--C-:B------:R-:W-:Y:S01]  /*1480*/  @!P4 IMAD.IADD R8, R8, 0x1, -R28.reuse ;  /* 0x000000010808c824 */ /* 0x100fe200078e0a1c */
[C---:B------:R-:W-:Y:S01]  /*1490*/  ISETP.GT.U32.AND P4, PT, R25.reuse, R9, PT ;  /* 0x000000091900720c */ /* 0x040fe20003f84070 */
[--C-:B------:R-:W-:Y:S01]  /*14a0*/  @!P3 IMAD.IADD R6, R6, 0x1, -R28.reuse ;  /* 0x000000010606b824 */ /* 0x100fe200078e0a1c */
[----:B------:R-:W-:Y:S01]  /*14b0*/  ISETP.GT.U32.AND P3, PT, R25, R14, PT ;  /* 0x0000000e1900720c */ /* 0x000fe20003f64070 */
[--C-:B------:R-:W-:Y:S01]  /*14c0*/  @!P5 IMAD.IADD R22, R22, 0x1, -R28.reuse ;  /* 0x000000011616d824 */ /* 0x100fe200078e0a1c */
[C---:B------:R-:W-:Y:S01]  /*14d0*/  ISETP.GT.U32.AND P5, PT, R28.reuse, R15, PT ;  /* 0x0000000f1c00720c */ /* 0x040fe20003fa4070 */
[----:B------:R-:W-:Y:S01]  /*14e0*/  @!P6 IMAD.IADD R23, R23, 0x1, -R28 ;  /* 0x000000011717e824 */ /* 0x000fe200078e0a1c */
[----:B------:R-:W-:Y:S01]  /*14f0*/  ISETP.GT.U32.AND P6, PT, R28, R24, PT ;  /* 0x000000181c00720c */ /* 0x000fe20003fc4070 */
[----:B------:R-:W-:-:S02]  /*1500*/  IMAD.SHL.U32 R4, R171, 0x2, RZ ;  /* 0x00000002ab047824 */ /* 0x000fc400078e00ff */
[----:B------:R-:W-:Y:S02]  /*1510*/  @!P0 IMAD.MOV R19, RZ, RZ, -R19 ;  /* 0x000000ffff138224 */ /* 0x000fe400078e0a13 */
[----:B------:R-:W-:Y:S01]  /*1520*/  @!P1 IMAD.MOV R21, RZ, RZ, -R21 ;  /* 0x000000ffff159224 */ /* 0x000fe200078e0a15 */
[----:B------:R-:W-:Y:S01]  /*1530*/  LOP3.LUT R4, R4, 0x7e, RZ, 0xc0, !PT ;  /* 0x0000007e04047812 */ /* 0x000fe200078ec0ff */
[--C-:B------:R-:W-:Y:S02]  /*1540*/  @!P4 IMAD.IADD R9, R9, 0x1, -R25.reuse ;  /* 0x000000010909c824 */ /* 0x100fe400078e0a19 */
[----:B------:R-:W-:Y:S01]  /*1550*/  @!P3 IMAD.IADD R14, R14, 0x1, -R25 ;  /* 0x000000010e0eb824 */ /* 0x000fe200078e0a19 */
[----:B------:R-:W-:Y:S01]  /*1560*/  LOP3.LUT R167, R4, 0x90, R167, 0x78, !PT ;  /* 0x0000009004a77812 */ /* 0x000fe200078e78a7 */
[--C-:B------:R-:W-:Y:S01]  /*1570*/  @!P5 IMAD.IADD R15, R15, 0x1, -R28.reuse ;  /* 0x000000010f0fd824 */ /* 0x100fe200078e0a1c */
[----:B------:R-:W-:Y:S01]  /*1580*/  BAR.SYNC.DEFER_BLOCKING 0x0 ;  /* 0x0000000000007b1d */ /* 0x000fe20000010000 */
[----:B------:R-:W-:Y:S01]  /*1590*/  ISETP.GT.U32.AND P3, PT, R25, R9, PT ;  /* 0x000000091900720c */ /* 0x000fe20003f64070 */
[----:B------:R-:W-:Y:S01]  /*15a0*/  @!P6 IMAD.IADD R24, R24, 0x1, -R28 ;  /* 0x000000011818e824 */ /* 0x000fe200078e0a1c */
[----:B------:R-:W-:Y:S01]  /*15b0*/  ISETP.GE.AND P5, PT, R7, RZ, PT ;  /* 0x000000ff0700720c */ /* 0x000fe20003fa6270 */
[----:B------:R-:W-:Y:S01]  /*15c0*/  IMAD R168, R5, 0x40, R4 ;  /* 0x0000004005a87824 */ /* 0x000fe200078e0204 */
[----:B------:R-:W-:-:S03]  /*15d0*/  ISETP.GT.U32.AND P6, PT, R28, R6, PT ;  /* 0x000000061c00720c */ /* 0x000fc60003fc4070 */
[----:B------:R-:W1:Y:S01]  /*15e0*/  LDC.64 R4, c[0x0][0x3a0] ;  /* 0x0000e800ff047b82 */ /* 0x000e620000000a00 */
[C---:B------:R-:W-:Y:S02]  /*15f0*/  ISETP.GT.U32.AND P0, PT, R28.reuse, R15, PT ;  /* 0x0000000f1c00720c */ /* 0x040fe40003f04070 */
[----:B------:R-:W-:Y:S02]  /*1600*/  ISETP.GT.U32.AND P4, PT, R28, R24, PT ;  /* 0x000000181c00720c */ /* 0x000fe40003f84070 */
[----:B------:R-:W-:Y:S02]  /*1610*/  ISETP.GT.U32.AND P1, PT, R25, R14, PT ;  /* 0x0000000e1900720c */ /* 0x000fe40003f24070 */
[----:B0-----:R-:W-:Y:S01]  /*1620*/  R2UR UR8, R31 ;  /* 0x000000001f0872ca */ /* 0x001fe200000e0000 */
[--C-:B------:R-:W-:Y:S01]  /*1630*/  @!P3 IMAD.IADD R9, R9, 0x1, -R25.reuse ;  /* 0x000000010909b824 */ /* 0x100fe200078e0a19 */
[----:B------:R-:W-:Y:S01]  /*1640*/  ISETP.GE.AND P3, PT, R29, RZ, PT ;  /* 0x000000ff1d00720c */ /* 0x000fe20003f66270 */
[----:B------:R-:W-:Y:S01]  /*1650*/  @!P5 IMAD.MOV R8, RZ, RZ, -R8 ;  /* 0x000000ffff08d224 */ /* 0x000fe200078e0a08 */
[----:B------:R-:W-:Y:S01]  /*1660*/  ISETP.GE.AND P5, PT, R32, RZ, PT ;  /* 0x000000ff2000720c */ /* 0x000fe20003fa6270 */
[--C-:B------:R-:W-:Y:S01]  /*1670*/  @!P6 IMAD.IADD R6, R6, 0x1, -R28.reuse ;  /* 0x000000010606e824 */ /* 0x100fe200078e0a1c */
[----:B------:R-:W-:Y:S01]  /*1680*/  ISETP.GE.AND P6, PT, R33, RZ, PT ;  /* 0x000000ff2100720c */ /* 0x000fe20003fc6270 */
[--C-:B------:R-:W-:Y:S01]  /*1690*/  @!P0 IMAD.IADD R15, R15, 0x1, -R28.reuse ;  /* 0x000000010f0f8824 */ /* 0x100fe200078e0a1c */
[----:B------:R-:W-:Y:S01]  /*16a0*/  ISETP.GE.AND P0, PT, R30, RZ, PT ;  /* 0x000000ff1e00720c */ /* 0x000fe20003f06270 */
[----:B------:R-:W-:Y:S01]  /*16b0*/  @!P4 IMAD.IADD R24, R24, 0x1, -R28 ;  /* 0x000000011818c824 */ /* 0x000fe200078e0a1c */
[----:B------:R-:W-:Y:S01]  /*16c0*/  ISETP.GE.AND P4, PT, R34, RZ, PT ;  /* 0x000000ff2200720c */ /* 0x000fe20003f86270 */
[----:B------:R-:W-:Y:S01]  /*16d0*/  @!P1 IMAD.IADD R14, R14, 0x1, -R25 ;  /* 0x000000010e0e9824 */ /* 0x000fe200078e0a19 */
[----:B------:R-:W-:-:S03]  /*16e0*/  ISETP.GE.AND P1, PT, R0, RZ, PT ;  /* 0x000000ff0000720c */ /* 0x000fc60003f26270 */
[----:B------:R-:W-:Y:S01]  /*16f0*/  @!P3 IMAD.MOV R6, RZ, RZ, -R6 ;  /* 0x000000ffff06b224 */ /* 0x000fe200078e0a06 */
[----:B------:R-:W-:Y:S01]  /*1700*/  ISETP.GE.AND P3, PT, R3, RZ, PT ;  /* 0x000000ff0300720c */ /* 0x000fe20003f66270 */
[----:B------:R-:W-:Y:S01]  /*1710*/  @!P5 IMAD.MOV R22, RZ, RZ, -R22 ;  /* 0x000000ffff16d224 */ /* 0x000fe200078e0a16 */
[----:B------:R-:W-:Y:S01]  /*1720*/  ISETP.NE.AND P5, PT, R13, RZ, PT ;  /* 0x000000ff0d00720c */ /* 0x000fe20003fa5270 */
[----:B------:R-:W-:Y:S01]  /*1730*/  @!P6 IMAD.MOV R23, RZ, RZ, -R23 ;  /* 0x000000ffff17e224 */ /* 0x000fe200078e0a17 */
[----:B------:R-:W-:Y:S01]  /*1740*/  LOP3.LUT R13, RZ, R13, RZ, 0x33, !PT ;  /* 0x0000000dff0d7212 */ /* 0x000fe200078e33ff */
[----:B------:R-:W-:Y:S01]  /*1750*/  @!P0 IMAD.MOV R15, RZ, RZ, -R15 ;  /* 0x000000ffff0f8224 */ /* 0x000fe200078e0a0f */
[----:B------:R-:W-:Y:S01]  /*1760*/  ISETP.NE.AND P0, PT, R12, RZ, PT ;  /* 0x000000ff0c00720c */ /* 0x000fe20003f05270 */
[----:B------:R-:W-:Y:S01]  /*1770*/  @!P4 IMAD.MOV R24, RZ, RZ, -R24 ;  /* 0x000000ffff18c224 */ /* 0x000fe200078e0a18 */
[C---:B------:R-:W-:Y:S01]  /*1780*/  SEL R122, R13.reuse, R8, !P5 ;  /* 0x000000080d7a7207 */ /* 0x040fe20006800000 */
[----:B------:R-:W-:Y:S01]  /*1790*/  @!P1 IMAD.MOV R9, RZ, RZ, -R9 ;  /* 0x000000ffff099224 */ /* 0x000fe200078e0a09 */
[C---:B------:R-:W-:Y:S01]  /*17a0*/  SEL R123, R13.reuse, R10, !P5 ;  /* 0x0000000a0d7b7207 */ /* 0x040fe20006800000 */
[C---:B-1----:R-:W-:Y:S01]  /*17b0*/  VIADD R166, R4.reuse, 0xffffffe0 ;  /* 0xffffffe004a67836 */ /* 0x042fe20000000000 */
[C---:B------:R-:W-:Y:S01]  /*17c0*/  SEL R126, R13.reuse, R11, !P5 ;  /* 0x0000000b0d7e7207 */ /* 0x040fe20006800000 */
[----:B------:R-:W-:Y:S01]  /*17d0*/  @!P3 IMAD.MOV R14, RZ, RZ, -R14 ;  /* 0x000000ffff0eb224 */ /* 0x000fe200078e0a0e */
[C---:B------:R-:W-:Y:S01]  /*17e0*/  SEL R125, R13.reuse, R16, !P5 ;  /* 0x000000100d7d7207 */ /* 0x040fe20006800000 */
[----:B------:R-:W-:Y:S01]  /*17f0*/  VIADD R16, R4, 0xffffffe4 ;  /* 0xffffffe404107836 */ /* 0x000fe20000000000 */
[----:B------:R-:W-:-:S02]  /*1800*/  SEL R124, R13, R124, !P5 ;  /* 0x0000007c0d7c7207 */ /* 0x000fc40006800000 */
[C---:B------:R-:W-:Y:S02]  /*1810*/  SEL R132, R13.reuse, R132, !P5 ;  /* 0x000000840d847207 */ /* 0x040fe40006800000 */
[C---:B------:R-:W-:Y:S02]  /*1820*/  SEL R131, R13.reuse, R18, !P5 ;  /* 0x000000120d837207 */ /* 0x040fe40006800000 */
[C---:B------:R-:W-:Y:S01]  /*1830*/  SEL R130, R13.reuse, R15, !P5 ;  /* 0x0000000f0d827207 */ /* 0x040fe20006800000 */
[C---:B------:R-:W-:Y:S01]  /*1840*/  VIADD R15, R4.reuse, 0xfffffff7 ;  /* 0xfffffff7040f7836 */ /* 0x040fe20000000000 */
[C---:B------:R-:W-:Y:S01]  /*1850*/  SEL R127, R13.reuse, R20, !P5 ;  /* 0x000000140d7f7207 */ /* 0x040fe20006800000 */
[C---:B------:R-:W-:Y:S01]  /*1860*/  VIADD R20, R4.reuse, 0xffffffe7 ;  /* 0xffffffe704147836 */ /* 0x040fe20000000000 */
[C---:B------:R-:W-:Y:S01]  /*1870*/  SEL R128, R13.reuse, R17, !P5 ;  /* 0x000000110d807207 */ /* 0x040fe20006800000 */
[----:B------:R-:W-:Y:S01]  /*1880*/  VIADD R17, R4, 0xffffffe6 ;  /* 0xffffffe604117836 */ /* 0x000fe20000000000 */
[----:B------:R-:W-:-:S02]  /*1890*/  SEL R129, R13, R19, !P5 ;  /* 0x000000130d817207 */ /* 0x000fc40006800000 */
[C---:B------:R-:W-:Y:S02]  /*18a0*/  SEL R11, R13.reuse, R21, !P5 ;  /* 0x000000150d0b7207 */ /* 0x040fe40006800000 */
[C---:B------:R-:W-:Y:S02]  /*18b0*/  SEL R10, R13.reuse, R22, !P5 ;  /* 0x000000160d0a7207 */ /* 0x040fe40006800000 */
[C---:B------:R-:W-:Y:S02]  /*18c0*/  SEL R8, R13.reuse, R23, !P5 ;  /* 0x000000170d087207 */ /* 0x040fe40006800000 */
[C---:B------:R-:W-:Y:S01]  /*18d0*/  SEL R7, R13.reuse, R24, !P5 ;  /* 0x000000180d077207 */ /* 0x040fe20006800000 */
[C---:B------:R-:W-:Y:S01]  /*18e0*/  VIADD R24, R4.reuse, 0xffffffe3 ;  /* 0xffffffe304187836 */ /* 0x040fe20000000000 */
[----:B------:R-:W-:Y:S01]  /*18f0*/  SEL R6, R13, R6, !P5 ;  /* 0x000000060d067207 */ /* 0x000fe20006800000 */
[----:B------:R-:W-:Y:S01]  /*1900*/  VIADD R13, R4, 0xffffffff ;  /* 0xffffffff040d7836 */ /* 0x000fe20000000000 */
[----:B------:R-:W-:-:S02]  /*1910*/  LOP3.LUT R12, RZ, R12, RZ, 0x33, !PT ;  /* 0x0000000cff0c7212 */ /* 0x000fc400078e33ff */
[----:B------:R-:W-:Y:S01]  /*1920*/  ISETP.GE.U32.AND P4, PT, R15, 0x7fffffd8, PT ;  /* 0x7fffffd80f00780c */ /* 0x000fe20003f86070 */
[----:B------:R-:W-:Y:S01]  /*1930*/  VIADD R15, R4, 0xffffffeb ;  /* 0xffffffeb040f7836 */ /* 0x000fe20000000000 */
[----:B------:R-:W-:Y:S01]  /*1940*/  SEL R26, R12, R9, !P0 ;  /* 0x000000090c1a7207 */ /* 0x000fe20004000000 */
[----:B------:R-:W-:Y:S01]  /*1950*/  VIADD R9, R4, 0xffffffed ;  /* 0xffffffed04097836 */ /* 0x000fe20000000000 */
[----:B------:R-:W-:Y:S01]  /*1960*/  SEL R28, R12, R14, !P0 ;  /* 0x0000000e0c1c7207 */ /* 0x000fe20004000000 */
[C---:B------:R-:W-:Y:S01]  /*1970*/  VIADD R12, R4.reuse, 0xffffffec ;  /* 0xffffffec040c7836 */ /* 0x040fe20000000000 */
[----:B------:R-:W-:Y:S01]  /*1980*/  ISETP.GE.U32.AND P0, PT, R13, 0x7fffffe0, PT ;  /* 0x7fffffe00d00780c */ /* 0x000fe20003f06070 */
[C---:B------:R-:W-:Y:S01]  /*1990*/  VIADD R13, R4.reuse, 0xffffffee ;  /* 0xffffffee040d7836 */ /* 0x040fe20000000000 */
[----:B------:R-:W-:Y:S01]  /*19a0*/  ISETP.GE.U32.AND P3, PT, R9, 0x7fffffce, PT ;  /* 0x7fffffce0900780c */ /* 0x000fe20003f66070 */
[----:B------:R-:W-:Y:S01]  /*19b0*/  VIADD R9, R4, 0xffffffe9 ;  /* 0xffffffe904097836 */ /* 0x000fe20000000000 */
[----:B------:R-:W-:Y:S01]  /*19c0*/  ISETP.GE.U32.AND P6, PT, R12, 0x7fffffcd, PT ;  /* 0x7fffffcd0c00780c */ /* 0x000fe20003fc6070 */
[C---:B------:R-:W-:Y:S01]  /*19d0*/  VIADD R12, R4.reuse, 0xffffffef ;  /* 0xffffffef040c7836 */ /* 0x040fe20000000000 */
[----:B------:R-:W-:Y:S01]  /*19e0*/  ISETP.GE.U32.AND P1, PT, R13, 0x7fffffcf, PT ;  /* 0x7fffffcf0d00780c */ /* 0x000fe20003f26070 */
[----:B------:R-:W-:-:S02]  /*19f0*/  VIADD R13, R4, 0xffffffe8 ;  /* 0xffffffe8040d7836 */ /* 0x000fc40000000000 */
[----:B------:R-:W-:Y:S01]  /*1a00*/  VIADD R14, R4, 0xffffffea ;  /* 0xffffffea040e7836 */ /* 0x000fe20000000000 */
[----:B------:R-:W-:Y:S02]  /*1a10*/  ISETP.GE.U32.AND P5, PT, R12, 0x7fffffd0, PT ;  /* 0x7fffffd00c00780c */ /* 0x000fe40003fa6070 */
[----:B------:R-:W-:Y:S02]  /*1a20*/  SEL R12, RZ, 0x1, P6 ;  /* 0x00000001ff0c7807 */ /* 0x000fe40003000000 */
[----:B------:R-:W-:Y:S02]  /*1a30*/  ISETP.GE.U32.AND P6, PT, R13, 0x7fffffc9, PT ;  /* 0x7fffffc90d00780c */ /* 0x000fe40003fc6070 */
[----:B------:R-:W-:Y:S02]  /*1a40*/  SEL R13, RZ, 0x1fffe, P3 ;  /* 0x0001fffeff0d7807 */ /* 0x000fe40001800000 */
[----:B------:R-:W-:Y:S02]  /*1a50*/  ISETP.GE.U32.AND P3, PT, R9, 0x7fffffca, PT ;  /* 0x7fffffca0900780c */ /* 0x000fe40003f66070 */
[----:B------:R-:W-:-:S02]  /*1a60*/  SEL R9, RZ, 0x4, P1 ;  /* 0x00000004ff097807 */ /* 0x000fc40000800000 */
[----:B------:R-:W-:Y:S02]  /*1a70*/  ISETP.GE.U32.AND P1, PT, R14, 0x7fffffcb, PT ;  /* 0x7fffffcb0e00780c */ /* 0x000fe40003f26070 */
[----:B------:R-:W-:Y:S02]  /*1a80*/  SEL R14, RZ, 0x7fff8, P5 ;  /* 0x0007fff8ff0e7807 */ /* 0x000fe40002800000 */
[----:B------:R-:W-:Y:S01]  /*1a90*/  ISETP.GE.U32.AND P5, PT, R15, 0x7fffffcc, PT ;  /* 0x7fffffcc0f00780c */ /* 0x000fe20003fa6070 */
[----:B------:R-:W-:Y:S01]  /*1aa0*/  VIADD R15, R4, 0xffffffe5 ;  /* 0xffffffe5040f7836 */ /* 0x000fe20000000000 */
[----:B------:R-:W-:Y:S02]  /*1ab0*/  SEL R18, RZ, 0x1, P6 ;  /* 0x00000001ff127807 */ /* 0x000fe40003000000 */
[----:B------:R-:W-:Y:S02]  /*1ac0*/  ISETP.GE.U32.AND P6, PT, R16, 0x7fffffc5, PT ;  /* 0x7fffffc51000780c */ /* 0x000fe40003fc6070 */
[----:B------:R-:W-:-:S02]  /*1ad0*/  SEL R16, RZ, 0x4, P1 ;  /* 0x00000004ff107807 */ /* 0x000fc40000800000 */
[----:B------:R-:W-:Y:S02]  /*1ae0*/  ISETP.GE.U32.AND P1, PT, R17, 0x7fffffc7, PT ;  /* 0x7fffffc71100780c */ /* 0x000fe40003f26070 */
[----:B------:R-:W-:Y:S02]  /*1af0*/  SEL R19, RZ, 0x1fffe, P3 ;  /* 0x0001fffeff137807 */ /* 0x000fe40001800000 */
[----:B------:R-:W-:Y:S02]  /*1b00*/  SEL R17, RZ, 0x7fff8, P5 ;  /* 0x0007fff8ff117807 */ /* 0x000fe40002800000 */
[----:B------:R-:W-:Y:S01]  /*1b10*/  ISETP.GE.U32.AND P3, PT, R15, 0x7fffffc6, PT ;  /* 0x7fffffc60f00780c */ /* 0x000fe20003f66070 */
[----:B------:R-:W-:Y:S01]  /*1b20*/  VIADD R15, R4, 0xffffffe1 ;  /* 0xffffffe1040f7836 */ /* 0x000fe20000000000 */
[----:B------:R-:W-:Y:S01]  /*1b30*/  ISETP.GE.U32.AND P5, PT, R20, 0x7fffffc8, PT ;  /* 0x7fffffc81400780c */ /* 0x000fe20003fa6070 */
[----:B------:R-:W-:Y:S01]  /*1b40*/  VIADD R20, R4, 0xffffffe2 ;  /* 0xffffffe204147836 */ /* 0x000fe20000000000 */
[----:B------:R-:W-:Y:S01]  /*1b50*/  SEL R22, RZ, 0x1, P6 ;  /* 0x00000001ff167807 */ /* 0x000fe20003000000 */
[----:B------:R-:W-:Y:S01]  /*1b60*/  IMAD.IADD R18, R18, 0x1, R19 ;  /* 0x0000000112127824 */ /* 0x000fe200078e0213 */
[----:B------:R-:W-:-:S02]  /*1b70*/  SEL R23, RZ, 0x1fffe, P3 ;  /* 0x0001fffeff177807 */ /* 0x000fc40001800000 */
[----:B------:R-:W-:Y:S01]  /*1b80*/  ISETP.GE.U32.AND P6, PT, R15, 0x7fffffc2, PT ;  /* 0x7fffffc20f00780c */ /* 0x000fe20003fc6070 */
[----:B------:R-:W-:Y:S01]  /*1b90*/  VIADD R15, R4, 0xfffffff6 ;  /* 0xfffffff6040f7836 */ /* 0x000fe20000000000 */
[----:B------:R-:W-:Y:S01]  /*1ba0*/  ISETP.GE.U32.AND P3, PT, R20, 0x7fffffc3, PT ;  /* 0x7fffffc31400780c */ /* 0x000fe20003f66070 */
[----:B------:R-:W-:Y:S01]  /*1bb0*/  IMAD.IADD R22, R22, 0x1, R23 ;  /* 0x0000000116167824 */ /* 0x000fe200078e0217 */
[----:B------:R-:W-:Y:S02]  /*1bc0*/  SEL R20, RZ, 0x4, P1 ;  /* 0x00000004ff147807 */ /* 0x000fe40000800000 */
[----:B------:R-:W-:Y:S02]  /*1bd0*/  ISETP.GE.U32.AND P1, PT, R166, 0x7fffffc1, PT ;  /* 0x7fffffc1a600780c */ /* 0x000fe40003f26070 */
[----:B------:R-:W-:Y:S02]  /*1be0*/  SEL R21, RZ, 0x7fff8, P5 ;  /* 0x0007fff8ff157807 */ /* 0x000fe40002800000 */
[----:B------:R-:W-:-:S02]  /*1bf0*/  ISETP.GE.U32.AND P5, PT, R24, 0x7fffffc4, PT ;  /* 0x7fffffc41800780c */ /* 0x000fc40003fa6070 */
[----:B------:R-:W-:Y:S02]  /*1c00*/  SEL R25, RZ, 0x1fffe, P6 ;  /* 0x0001fffeff197807 */ /* 0x000fe40003000000 */
[----:B------:R-:W-:Y:S01]  /*1c10*/  ISETP.GE.U32.AND P6, PT, R15, 0x7fffffd7, PT ;  /* 0x7fffffd70f00780c */ /* 0x000fe20003fc6070 */
[----:B------:R-:W-:Y:S01]  /*1c20*/  IMAD.IADD R15, R12, 0x1, R13 ;  /* 0x000000010c0f7824 */ /* 0x000fe200078e020d */
[----:B------:R-:W-:Y:S01]  /*1c30*/  SEL R24, RZ, 0x1, P1 ;  /* 0x00000001ff187807 */ /* 0x000fe20000800000 */
[----:B------:R-:W0:Y:S01]  /*1c40*/  LDC.64 R12, c[0x0][0x3a8] ;  /* 0x0000ea00ff0c7b82 */ /* 0x000e220000000a00 */
[----:B------:R-:W-:Y:S02]  /*1c50*/  LOP3.LUT R18, R18, 0x3, RZ, 0xc0, !PT ;  /* 0x0000000312127812 */ /* 0x000fe400078ec0ff */
[----:B------:R-:W-:Y:S01]  /*1c60*/  LOP3.LUT R15, R15, 0x3, RZ, 0xc0, !PT ;  /* 0x000000030f0f7812 */ /* 0x000fe200078ec0ff */
[----:B------:R-:W-:Y:S01]  /*1c70*/  IMAD.IADD R25, R24, 0x1, R25 ;  /* 0x0000000118197824 */ /* 0x000fe200078e0219 */
[----:B------:R-:W-:-:S02]  /*1c80*/  IADD3 R16, PT, PT, R18, R17, R16 ;  /* 0x0000001112107210 */ /* 0x000fc40007ffe010 */
[----:B------:R-:W-:Y:S02]  /*1c90*/  SEL R19, RZ, 0x4, P3 ;  /* 0x00000004ff137807 */ /* 0x000fe40001800000 */
[----:B------:R-:W-:Y:S02]  /*1ca0*/  SEL R24, RZ, 0x7fff8, P5 ;  /* 0x0007fff8ff187807 */ /* 0x000fe40002800000 */
[----:B------:R-:W-:Y:S02]  /*1cb0*/  LOP3.LUT R25, R25, 0x3, RZ, 0xc0, !PT ;  /* 0x0000000319197812 */ /* 0x000fe400078ec0ff */
[----:B------:R-:W-:Y:S01]  /*1cc0*/  IADD3 R9, PT, PT, R15, R14, R9 ;  /* 0x0000000e0f097210 */ /* 0x000fe20007ffe009 */
[----:B------:R-:W-:Y:S01]  /*1cd0*/  IMAD.SHL.U32 R14, R16, 0x100, RZ ;  /* 0x00000100100e7824 */ /* 0x000fe200078e00ff */
[----:B------:R-:W-:Y:S01]  /*1ce0*/  LOP3.LUT R22, R22, 0x3, RZ, 0xc0, !PT ;  /* 0x0000000316167812 */ /* 0x000fe200078ec0ff */
[----:B------:R-:W-:Y:S01]  /*1cf0*/  VIADD R15, R4, 0xfffffffe ;  /* 0xfffffffe040f7836 */ /* 0x000fe20000000000 */
[----:B------:R-:W-:-:S02]  /*1d00*/  IADD3 R19, PT, PT, R25, R24, R19 ;  /* 0x0000001819137210 */ /* 0x000fc40007ffe013 */
[----:B------:R-:W-:Y:S02]  /*1d10*/  LOP3.LUT R14, R14, 0xf00, RZ, 0xe2, !PT ;  /* 0x00000f000e0e7812 */ /* 0x000fe400078ee2ff */
[----:B------:R-:W-:Y:S02]  /*1d20*/  IADD3 R20, PT, PT, R22, R21, R20 ;  /* 0x0000001516147210 */ /* 0x000fe40007ffe014 */
[----:B------:R-:W-:Y:S01]  /*1d30*/  LOP3.LUT R19, R19, 0xf, RZ, 0xc0, !PT ;  /* 0x0000000f13137812 */ /* 0x000fe200078ec0ff */
[----:B------:R-:W-:Y:S01]  /*1d40*/  IMAD R18, R9, 0x1000, R14 ;  /* 0x0000100009127824 */ /* 0x000fe200078e020e */
[----:B------:R-:W-:Y:S01]  /*1d50*/  ISETP.GE.U32.AND P5, PT, R15, 0x7fffffdf, PT ;  /* 0x7fffffdf0f00780c */ /* 0x000fe20003fa6070 */
[-C--:B------:R-:W-:Y:S02]  /*1d60*/  IMAD R9, R26, R5.reuse, RZ ;  /* 0x000000051a097224 */ /* 0x080fe400078e02ff */
[----:B------:R-:W-:Y:S02]  /*1d70*/  IMAD R19, R20, 0x10, R19 ;  /* 0x0000001014137824 */ /* 0x000fe400078e0213 */
[----:B------:R-:W-:Y:S01]  /*1d80*/  IMAD R5, R28, R5, RZ ;  /* 0x000000051c057224 */ /* 0x000fe200078e02ff */
[----:B---3--:R-:W-:Y:S07]  /*1d90*/  BRA.U UP0, `(.L_x_5) ;  /* 0x0000000100187547 */ /* 0x008fee000b800000 */
[----:B------:R-:W-:Y:S01]  /*1da0*/  ELECT P3, URZ, PT ;  /* 0x0000000000ff782f */ /* 0x000fe20003860000 */
[----:B------:R-:W-:Y:S01]  /*1db0*/  IMAD.MOV.U32 R14, RZ, RZ, 0x1 ;  /* 0x00000001ff0e7424 */ /* 0x000fe200078e00ff */
[----:B------:R-:W-:Y:S01]  /*1dc0*/  UMOV UR6, 0x40 ;  /* 0x0000004000067882 */ /* 0x000fe20000000000 */
[----:B------:R-:W-:Y:S01]  /*1dd0*/  UVIRTCOUNT.DEALLOC.SMPOOL 0x80 ;  /* 0x000000800000784c */ /* 0x000fe20000000000 */
[----:B------:R-:W-:-:S09]  /*1de0*/  ULEA UR6, UR5, UR6, 0x18 ;  /* 0x0000000605067291 */ /* 0x000fd2000f8ec0ff */
[----:B------:R1:W-:Y:S03]  /*1df0*/  @P3 STS.U8 [UR6], R14 ;  /* 0x0000000eff003988 */ /* 0x0003e60008000006 */
.L_x_5:
[----:B------:R-:W-:Y:S01]  /*1e00*/  ULOP3.LUT UR4, UR4, 0x600000, URZ, 0xc0, !UPT ;  /* 0x0060000004047892 */ /* 0x000fe2000f8ec0ff */
[C---:B-1----:R-:W-:Y:S01]  /*1e10*/  LEA R14, P3, R9.reuse, UR16, 0x1 ;  /* 0x00000010090e7c11 */ /* 0x042fe2000f8608ff */
[----:B------:R-:W-:Y:S01]  /*1e20*/  VOTEU.ALL UP1, P2 ;  /* 0x0000000000ff7886 */ /* 0x000fe20001020000 */
[----:B------:R-:W-:Y:S01]  /*1e30*/  VOTEU.ALL UP2, P2 ;  /* 0x0000000000ff7886 */ /* 0x000fe20001040000 */
[----:B------:R-:W-:Y:S01]  /*1e40*/  UIADD3 UR10, UPT, UPT, UR8, UR4, URZ ;  /* 0x00000004080a7290 */ /* 0x000fe2000fffe0ff */
[----:B------:R-:W-:Y:S01]  /*1e50*/  LEA.HI.X.SX32 R15, R9, UR17, 0x1, P3 ;  /* 0x00000011090f7c11 */ /* 0x000fe200098f0eff */
[----:B------:R-:W-:Y:S01]  /*1e60*/  VIADD R20, R4, 0xfffffffd ;  /* 0xfffffffd04147836 */ /* 0x000fe20000000000 */
[----:B------:R-:W-:-:S04]  /*1e70*/  @!UP1 UIADD3 UR4, UPT, UPT, -UR7, 0x100000, URZ ;  /* 0x0010000007049890 */ /* 0x000fc8000fffe1ff */
[----:B------:R-:W-:Y:S02]  /*1e80*/  @!UP1 USHF.L.U32 UR5, UR4, 0xb, URZ ;  /* 0x0000000b04059899 */ /* 0x000fe400080006ff */
[----:B------:R-:W-:Y:S01]  /*1e90*/  @!UP1 USHF.L.U32 UR4, UR4, 0x1, URZ ;  /* 0x0000000104049899 */ /* 0x000fe200080006ff */
[----:B0-----:R-:W-:Y:S01]  /*1ea0*/  IMAD.SHL.U32 R21, R12, 0x8, RZ ;  /* 0x000000080c157824 */ /* 0x001fe200078e00ff */
[----:B------:R-:W-:Y:S02]  /*1eb0*/  LEA R16, P3, R5, UR16, 0x1 ;  /* 0x0000001005107c11 */ /* 0x000fe4000f8608ff */
[----:B------:R-:W-:Y:S02]  /*1ec0*/  LOP3.LUT R19, R19, 0xff, RZ, 0xc0, !PT ;  /* 0x000000ff13137812 */ /* 0x000fe400078ec0ff */
[----:B------:R-:W-:Y:S01]  /*1ed0*/  PRMT R243, RZ, 0x7610, R243 ;  /* 0x00007610fff37816 */ /* 0x000fe200000000f3 */
[----:B------:R-:W-:Y:S01]  /*1ee0*/  STTM.x128 tmem[UR10], RZ ;  /* 0x000000ff000079ed */ /* 0x000fe200083c000a */
[----:B------:R-:W0:Y:S02]  /*1ef0*/  FENCE.VIEW.ASYNC.T ;  /* 0x00000000000073c6 */ /* 0x000e240000000200 */
[----:B0-----:R-:W-:Y:S01]  /*1f00*/  BAR.SYNC.DEFER_BLOCKING 0x0 ;  /* 0x0000000000007b1d */ /* 0x001fe20000010000 */
[----:B------:R-:W-:Y:S01]  /*1f10*/  LEA.HI.X.SX32 R17, R5, UR17, 0x1, P3 ;  /* 0x0000001105117c11 */ /* 0x000fe200098f0eff */
[----:B------:R-:W-:Y:S01]  /*1f20*/  IMAD.IADD R9, R18, 0x1, R19 ;  /* 0x0000000112097824 */ /* 0x000fe200078e0213 */
[----:B------:R-:W-:-:S02]  /*1f30*/  PRMT R5, RZ, 0x7610, R5 ;  /* 0x00007610ff057816 */ /* 0x000fc40000000005 */
[----:B------:R-:W-:Y:S02]  /*1f40*/  PRMT R245, RZ, 0x7610, R245 ;  /* 0x00007610fff57816 */ /* 0x000fe400000000f5 */
[----:B------:R-:W-:Y:S01]  /*1f50*/  PRMT R247, RZ, 0x7610, R247 ;  /* 0x00007610fff77816 */ /* 0x000fe200000000f7 */
[C---:B------:R-:W-:Y:S01]  /*1f60*/  IMAD.SHL.U32 R25, R12.reuse, 0x10, RZ ;  /* 0x000000100c197824 */ /* 0x040fe200078e00ff */
[----:B------:R-:W-:Y:S01]  /*1f70*/  LOP3.LUT R9, R9, 0xffff, RZ, 0xc0, !PT ;  /* 0x0000ffff09097812 */ /* 0x000fe200078ec0ff */
[----:B------:R-:W-:Y:S01]  /*1f80*/  IMAD R29, R12, 0x18, RZ ;  /* 0x000000180c1d7824 */ /* 0x000fe200078e02ff */
[----:B------:R-:W-:Y:S02]  /*1f90*/  ISETP.GE.U32.AND P3, PT, R20, 0x7fffffde, PT ;  /* 0x7fffffde1400780c */ /* 0x000fe40003f66070 */
[----:B------:R-:W-:Y:S02]  /*1fa0*/  PRMT R249, RZ, 0x7610, R249 ;  /* 0x00007610fff97816 */ /* 0x000fe400000000f9 */
[----:B------:R-:W-:-:S02]  /*1fb0*/  PRMT R251, RZ, 0x7610, R251 ;  /* 0x00007610fffb7816 */ /* 0x000fc400000000fb */
[----:B------:R-:W-:Y:S02]  /*1fc0*/  PRMT R244, RZ, 0x7610, R244 ;  /* 0x00007610fff47816 */ /* 0x000fe400000000f4 */
[----:B------:R-:W-:Y:S01]  /*1fd0*/  PRMT R246, RZ, 0x7610, R246 ;  /* 0x00007610fff67816 */ /* 0x000fe200000000f6 */
[----:B------:R-:W-:Y:S02]  /*1fe0*/  VIADD R30, R4, 0xfffffff5 ;  /* 0xfffffff5041e7836 */ /* 0x000fe40000000000 */
[C---:B------:R-:W-:Y:S01]  /*1ff0*/  IMAD R33, R12.reuse, 0x9, RZ ;  /* 0x000000090c217824 */ /* 0x040fe200078e02ff */
[----:B------:R-:W-:Y:S01]  /*2000*/  PRMT R235, RZ, 0x7610, R235 ;  /* 0x00007610ffeb7816 */ /* 0x000fe200000000eb */
[----:B------:R-:W0:Y:S02]  /*2010*/  FENCE.VIEW.ASYNC.S ;  /* 0x00000000000073c6 */ /* 0x000e240000000000 */
[----:B0-----:R0:W1:Y:S02]  /*2020*/  @!UP2 SYNCS.EXCH.64 URZ, [UR11], UR4 ;  /* 0x000000040bffa5b2 */ /* 0x0010640008000100 */
[----:B-1----:R-:W-:Y:S01]  /*2030*/  BAR.SYNC.DEFER_BLOCKING 0x0 ;  /* 0x0000000000007b1d */ /* 0x002fe20000010000 */
[----:B------:R-:W-:Y:S01]  /*2040*/  PRMT R236, RZ, 0x7610, R236 ;  /* 0x00007610ffec7816 */ /* 0x000fe200000000ec */
[----:B------:R-:W-:Y:S01]  /*2050*/  IMAD R37, R12, 0x11, RZ ;  /* 0x000000110c257824 */ /* 0x000fe200078e02ff */
[----:B------:R-:W-:-:S02]  /*2060*/  PRMT R237, RZ, 0x7610, R237 ;  /* 0x00007610ffed7816 */ /* 0x000fc400000000ed */
[----:B------:R-:W-:Y:S01]  /*2070*/  PRMT R238, RZ, 0x7610, R238 ;  /* 0x00007610ffee7816 */ /* 0x000fe200000000ee */
[----:B------:R-:W-:Y:S02]  /*2080*/  VIADD R38, R4, 0xfffffffc ;  /* 0xfffffffc04267836 */ /* 0x000fe40000000000 */
[----:B------:R-:W-:Y:S01]  /*2090*/  IMAD R41, R12, 0x19, RZ ;  /* 0x000000190c297824 */ /* 0x000fe200078e02ff */
[----:B------:R-:W-:Y:S02]  /*20a0*/  PRMT R239, RZ, 0x7610, R239 ;  /* 0x00007610ffef7816 */ /* 0x000fe400000000ef */
[----:B------:R-:W-:Y:S02]  /*20b0*/  PRMT R240, RZ, 0x7610, R240 ;  /* 0x00007610fff07816 */ /* 0x000fe400000000f0 */
[----:B------:R-:W-:Y:S02]  /*20c0*/  PRMT R241, RZ, 0x7610, R241 ;  /* 0x00007610fff17816 */ /* 0x000fe400000000f1 */
[----:B------:R-:W-:Y:S01]  /*20d0*/  PRMT R242, RZ, 0x7610, R242 ;  /* 0x00007610fff27816 */ /* 0x000fe200000000f2 */
[----:B------:R-:W-:-:S02]  /*20e0*/  VIADD R47, R4, 0xfffffff4 ;  /* 0xfffffff4042f7836 */ /* 0x000fc40000000000 */
[----:B------:R-:W-:Y:S02]  /*20f0*/  VIADD R46, R4, 0xfffffffb ;  /* 0xfffffffb042e7836 */ /* 0x000fe40000000000 */
[C---:B------:R-:W-:Y:S02]  /*2100*/  IMAD.SHL.U32 R49, R12.reuse, 0x2, RZ ;  /* 0x000000020c317824 */ /* 0x040fe400078e00ff */
[----:B------:R-:W-:Y:S01]  /*2110*/  IMAD R53, R12, 0xa, RZ ;  /* 0x0000000a0c357824 */ /* 0x000fe200078e02ff */
[----:B------:R-:W-:Y:S01]  /*2120*/  PRMT R231, RZ, 0x7610, R231 ;  /* 0x00007610ffe77816 */ /* 0x000fe200000000e7 */
[----:B------:R-:W2:Y:S01]  /*2130*/  @!P0 LDG.E.U16 R5, desc[UR22][R14.64] ;  /* 0x000000160e058981 */ /* 0x000ea2000c1e1500 */
[C---:B------:R-:W-:Y:S01]  /*2140*/  IMAD.WIDE R18, R21.reuse, 0x2, R14 ;  /* 0x0000000215127825 */ /* 0x040fe200078e020e */
[--C-:B------:R-:W-:Y:S01]  /*2150*/  SHF.R.U32.HI R22, RZ, 0xf, R9.reuse ;  /* 0x0000000fff167819 */ /* 0x100fe20000011609 */
[----:B------:R-:W1:Y:S01]  /*2160*/  LDCU UR6, c[0x0][0x3b0] ;  /* 0x00007600ff0677ac */ /* 0x000e620008000800 */
[----:B------:R-:W-:Y:S01]  /*2170*/  SHF.R.U32.HI R23, RZ, 0x7, R9 ;  /* 0x00000007ff177819 */ /* 0x000fe20000011609 */
[----:B------:R-:W-:Y:S01]  /*2180*/  IMAD.WIDE R20, R21, 0x2, R16 ;  /* 0x0000000215147825 */ /* 0x000fe200078e0210 */
[----:B------:R-:W3:Y:S01]  /*2190*/  @!P0 LDG.E.U16 R243, desc[UR22][R16.64] ;  /* 0x0000001610f38981 */ /* 0x000ee2000c1e1500 */
[----:B------:R-:W-:-:S03]  /*21a0*/  LOP3.LUT P0, RZ, R22, 0x1, RZ, 0xc0, !PT ;  /* 0x0000000116ff7812 */ /* 0x000fc6000780c0ff */
[----:B------:R-:W4:Y:S04]  /*21b0*/  @!P4 LDG.E.U16 R245, desc[UR22][R18.64] ;  /* 0x0000001612f5c981 */ /* 0x000f28000c1e1500 */
[----:B------:R-:W5:Y:S01]  /*21c0*/  @!P4 LDG.E.U16 R247, desc[UR22][R20.64] ;  /* 0x0000001614f7c981 */ /* 0x000f62000c1e1500 */
[----:B------:R-:W-:Y:S01]  /*21d0*/  LOP3.LUT P4, RZ, R23, 0x1, RZ, 0xc0, !PT ;  /* 0x0000000117ff7812 */ /* 0x000fe2000788c0ff */
[----:B------:R-:W-:Y:S01]  /*21e0*/  IMAD.WIDE R22, R25, 0x2, R14 ;  /* 0x0000000219167825 */ /* 0x000fe200078e020e */
[----:B------:R-:W-:-:S03]  /*21f0*/  SHF.R.U32.HI R31, RZ, 0xe, R9 ;  /* 0x0000000eff1f7819 */ /* 0x000fc60000011609 */
[----:B------:R-:W-:Y:S01]  /*2200*/  IMAD.WIDE R26, R29, 0x2, R14 ;  /* 0x000000021d1a7825 */ /* 0x000fe200078e020e */
[----:B------:R-:W2:Y:S03]  /*2210*/  @P0 LDG.E.U16 R249, desc[UR22][R22.64] ;  /* 0x0000001616f90981 */ /* 0x000ea6000c1e1500 */
[----:B------:R-:W-:-:S04]  /*2220*/  IMAD.WIDE R24, R25, 0x2, R16 ;  /* 0x0000000219187825 */ /* 0x000fc800078e0210 */
[----:B------:R-:W-:Y:S01]  /*2230*/  IMAD.WIDE R28, R29, 0x2, R16 ;  /* 0x000000021d1c7825 */ /* 0x000fe200078e0210 */
[----:B------:R-:W2:Y:S01]  /*2240*/  @P0 LDG.E.U16 R251, desc[UR22][R24.64] ;  /* 0x0000001618fb0981 */ /* 0x000ea2000c1e1500 */
[----:B------:R-:W-:-:S03]  /*2250*/  ISETP.GE.U32.AND P0, PT, R30, 0x7fffffd6, PT ;  /* 0x7fffffd61e00780c */ /* 0x000fc60003f06070 */
[----:B------:R-:W2:Y:S04]  /*2260*/  @P4 LDG.E.U16 R244, desc[UR22][R26.64] ;  /* 0x000000161af44981 */ /* 0x000ea8000c1e1500 */
[----:B------:R-:W2:Y:S01]  /*2270*/  @P4 LDG.E.U16 R246, desc[UR22][R28.64] ;  /* 0x000000161cf64981 */ /* 0x000ea2000c1e1500 */
[----:B------:R-:W-:Y:S01]  /*2280*/  LOP3.LUT P4, RZ, R31, 0x1, RZ, 0xc0, !PT ;  /* 0x000000011fff7812 */ /* 0x000fe2000788c0ff */
[----:B------:R-:W-:Y:S01]  /*2290*/  IMAD.WIDE R30, R33, 0x2, R14 ;  /* 0x00000002211e7825 */ /* 0x000fe200078e020e */
[----:B------:R-:W-:-:S03]  /*22a0*/  SHF.R.U32.HI R39, RZ, 0x6, R9 ;  /* 0x00000006ff277819 */ /* 0x000fc60000011609 */
[----:B------:R-:W-:Y:S01]  /*22b0*/  IMAD.WIDE R32, R33, 0x2, R16 ;  /* 0x0000000221207825 */ /* 0x000fe200078e0210 */
[----:B------:R-:W2:Y:S03]  /*22c0*/  @!P6 LDG.E.U16 R235, desc[UR22][R30.64] ;  /* 0x000000161eebe981 */ /* 0x000ea6000c1e1500 */
[----:B------:R-:W-:Y:S01]  /*22d0*/  IMAD.WIDE R34, R37, 0x2, R14 ;  /* 0x0000000225227825 */ /* 0x000fe200078e020e */
[----:B------:R-:W2:Y:S01]  /*22e0*/  @!P6 LDG.E.U16 R236, desc[UR22][R32.64] ;  /* 0x0000001620ece981 */ /* 0x000ea2000c1e1500 */
[----:B------:R-:W-:Y:S02]  /*22f0*/  LOP3.LUT P6, RZ, R39, 0x1, RZ, 0xc0, !PT ;  /* 0x0000000127ff7812 */ /* 0x000fe400078cc0ff */
[----:B------:R-:W-:Y:S01]  /*2300*/  IMAD.WIDE R36, R37, 0x2, R16 ;  /* 0x0000000225247825 */ /* 0x000fe200078e0210 */
[----:B------:R-:W2:Y:S04]  /*2310*/  @P4 LDG.E.U16 R237, desc[UR22][R34.64] ;  /* 0x0000001622ed4981 */ /* 0x000ea8000c1e1500 */
[----:B------:R-:W2:Y:S01]  /*2320*/  @P4 LDG.E.U16 R238, desc[UR22][R36.64] ;  /* 0x0000001624ee4981 */ /* 0x000ea2000c1e1500 */
[----:B------:R-:W-:Y:S01]  /*2330*/  ISETP.GE.U32.AND P4, PT, R38, 0x7fffffdd, PT ;  /* 0x7fffffdd2600780c */ /* 0x000fe20003f86070 */
[----:B------:R-:W-:-:S04]  /*2340*/  IMAD.WIDE R38, R41, 0x2, R14 ;  /* 0x0000000229267825 */ /* 0x000fc800078e020e */
[----:B------:R-:W-:Y:S01]  /*2350*/  IMAD.WIDE R40, R41, 0x2, R16 ;  /* 0x0000000229287825 */ /* 0x000fe200078e0210 */
[----:B------:R-:W2:Y:S03]  /*2360*/  @P6 LDG.E.U16 R239, desc[UR22][R38.64] ;  /* 0x0000001626ef6981 */ /* 0x000ea6000c1e1500 */
[C---:B------:R-:W-:Y:S01]  /*2370*/  IMAD.WIDE R42, R12.reuse, 0x2, R14 ;  /* 0x000000020c2a7825 */ /* 0x040fe200078e020e */
[----:B------:R-:W2:Y:S03]  /*2380*/  @P6 LDG.E.U16 R240, desc[UR22][R40.64] ;  /* 0x0000001628f06981 */ /* 0x000ea6000c1e1500 */
[----:B------:R-:W-:Y:S01]  /*2390*/  IMAD.WIDE R44, R12, 0x2, R16 ;  /* 0x000000020c2c7825 */ /* 0x000fe200078e0210 */
[----:B------:R-:W2:Y:S01]  /*23a0*/  @!P5 LDG.E.U16 R241, desc[UR22][R42.64] ;  /* 0x000000162af1d981 */ /* 0x000ea2000c1e1500 */
[----:B------:R-:W-:-:S03]  /*23b0*/  ISETP.GE.U32.AND P6, PT, R47, 0x7fffffd5, PT ;  /* 0x7fffffd52f00780c */ /* 0x000fc60003fc6070 */
[----:B------:R-:W2:Y:S01]  /*23c0*/  @!P5 LDG.E.U16 R242, desc[UR22][R44.64] ;  /* 0x000000162cf2d981 */ /* 0x000ea2000c1e1500 */
[----:B------:R-:W-:Y:S01]  /*23d0*/  ISETP.GE.U32.AND P5, PT, R46, 0x7fffffdc, PT ;  /* 0x7fffffdc2e00780c */ /* 0x000fe20003fa6070 */
[----:B------:R-:W-:Y:S01]  /*23e0*/  IMAD.WIDE R46, R49, 0x2, R14 ;  /* 0x00000002312e7825 */ /* 0x000fe200078e020e */
[----:B------:R-:W-:Y:S02]  /*23f0*/  PRMT R232, RZ, 0x7610, R232 ;  /* 0x00007610ffe87816 */ /* 0x000fe400000000e8 */
[----:B------:R-:W-:Y:S01]  /*2400*/  PRMT R233, RZ, 0x7610, R233 ;  /* 0x00007610ffe97816 */ /* 0x000fe200000000e9 */
[----:B------:R-:W-:Y:S01]  /*2410*/  IMAD.WIDE R50, R53, 0x2, R14 ;  /* 0x0000000235327825 */ /* 0x000fe200078e020e */
[----:B------:R-:W-:Y:S01]  /*2420*/  PRMT R234, RZ, 0x7610, R234 ;  /* 0x00007610ffea7816 */ /* 0x000fe200000000ea */
[----:B------:R-:W2:Y:S02]  /*2430*/  @!P3 LDG.E.U16 R231, desc[UR22][R46.64] ;  /* 0x000000162ee7b981 */ /* 0x000ea4000c1e1500 */
[----:B------:R-:W-:Y:S01]  /*2440*/  IMAD.WIDE R48, R49, 0x2, R16 ;  /* 0x0000000231307825 */ /* 0x000fe200078e0210 */
[----:B------:R-:W-:Y:S01]  /*2450*/  SHF.R.U32.HI R54, RZ, 0xd, R9 ;  /* 0x0000000dff367819 */ /* 0x000fe20000011609 */
[----:B------:R-:W2:Y:S02]  /*2460*/  @!P0 LDG.E.U16 R233, desc[UR22][R50.64] ;  /* 0x0000001632e98981 */ /* 0x000ea4000c1e1500 */
[----:B------:R-:W-:Y:S01]  /*2470*/  IMAD.WIDE R52, R53, 0x2, R16 ;  /* 0x0000000235347825 */ /* 0x000fe200078e0210 */
[----:B------:R-:W-:Y:S01]  /*2480*/  SHF.R.U32.HI R55, RZ, 0x5, R9 ;  /* 0x00000005ff377819 */ /* 0x000fe20000011609 */
[----:B------:R-:W2:Y:S01]  /*2490*/  @!P3 LDG.E.U16 R232, desc[UR22][R48.64] ;  /* 0x0000001630e8b981 */ /* 0x000ea2000c1e1500 */
[----:B------:R-:W-:-:S03]  /*24a0*/  LOP3.LUT P3, RZ, R54, 0x1, RZ, 0xc0, !PT ;  /* 0x0000000136ff7812 */ /* 0x000fc6000786c0ff */
[----:B------:R-:W2:Y:S01]  /*24b0*/  @!P0 LDG.E.U16 R234, desc[UR22][R52.64] ;  /* 0x0000001634ea8981 */ /* 0x000ea2000c1e1500 */
[----:B------:R-:W-:Y:S01]  /*24c0*/  LOP3.LUT P0, RZ, R55, 0x1, RZ, 0xc0, !PT ;  /* 0x0000000137ff7812 */ /* 0x000fe2000780c0ff */
[C---:B------:R-:W-:Y:S02]  /*24d0*/  IMAD R57, R12.reuse, 0x12, RZ ;  /* 0x000000120c397824 */ /* 0x040fe400078e02ff */
[----:B------:R-:W-:Y:S01]  /*24e0*/  IMAD R61, R12, 0x1a, RZ ;  /* 0x0000001a0c3d7824 */ /* 0x000fe200078e02ff */
[----:B------:R-:W-:Y:S01]  /*24f0*/  PRMT R170, RZ, 0x7610, R170 ;  /* 0x00007610ffaa7816 */ /* 0x000fe200000000aa */
[----:B------:R-:W-:Y:S01]  /*2500*/  IMAD.WIDE R54, R57, 0x2, R14 ;  /* 0x0000000239367825 */ /* 0x000fe200078e020e */
[----:B------:R-:W-:Y:S02]  /*2510*/  PRMT R172, RZ, 0x7610, R172 ;  /* 0x00007610ffac7816 */ /* 0x000fe400000000ac */
[----:B------:R-:W-:Y:S01]  /*2520*/  PRMT R173, RZ, 0x7610, R173 ;  /* 0x00007610ffad7816 */ /* 0x000fe200000000ad */
[----:B------:R-:W-:Y:S01]  /*2530*/  IMAD.WIDE R58, R61, 0x2, R14 ;  /* 0x000000023d3a7825 */ /* 0x000fe200078e020e */
[----:B------:R-:W-:Y:S01]  /*2540*/  PRMT R174, RZ, 0x7610, R174 ;  /* 0x00007610ffae7816 */ /* 0x000fe200000000ae */
[----:B------:R-:W3:Y:S02]  /*2550*/  @P3 LDG.E.U16 R170, desc[UR22][R54.64] ;  /* 0x0000001636aa3981 */ /* 0x000ee4000c1e1500 */
[----:B------:R-:W-:-:S02]  /*2560*/  IMAD.WIDE R56, R57, 0x2, R16 ;  /* 0x0000000239387825 */ /* 0x000fc400078e0210 */
[----:B------:R-:W3:Y:S02]  /*2570*/  @P0 LDG.E.U16 R173, desc[UR22][R58.64] ;  /* 0x000000163aad0981 */ /* 0x000ee4000c1e1500 */
[----:B------:R-:W-:Y:S02]  /*2580*/  IMAD.WIDE R60, R61, 0x2, R16 ;  /* 0x000000023d3c7825 */ /* 0x000fe400078e0210 */
[----:B------:R-:W3:Y:S02]  /*2590*/  @P3 LDG.E.U16 R172, desc[UR22][R56.64] ;  /* 0x0000001638ac3981 */ /* 0x000ee4000c1e1500 */
[C---:B------:R-:W-:Y:S02]  /*25a0*/  VIADD R62, R4.reuse, 0xfffffff3 ;  /* 0xfffffff3043e7836 */ /* 0x040fe40000000000 */
[----:B------:R-:W-:Y:S01]  /*25b0*/  VIADD R63, R4, 0xfffffffa ;  /* 0xfffffffa043f7836 */ /* 0x000fe20000000000 */
[----:B------:R-:W3:Y:S01]  /*25c0*/  @P0 LDG.E.U16 R174, desc[UR22][R60.64] ;  /* 0x000000163cae0981 */ /* 0x000ee2000c1e1500 */
[----:B------:R-:W-:-:S02]  /*25d0*/  IMAD R65, R12, 0x3, RZ ;  /* 0x000000030c417824 */ /* 0x000fc400078e02ff */
[----:B------:R-:W-:Y:S01]  /*25e0*/  IMAD R69, R12, 0xb, RZ ;  /* 0x0000000b0c457824 */ /* 0x000fe200078e02ff */
[----:B------:R-:W-:Y:S02]  /*25f0*/  ISETP.GE.U32.AND P3, PT, R62, 0x7fffffd4, PT ;  /* 0x7fffffd43e00780c */ /* 0x000fe40003f66070 */
[----:B------:R-:W-:Y:S01]  /*2600*/  ISETP.GE.U32.AND P0, PT, R63, 0x7fffffdb, PT ;  /* 0x7fffffdb3f00780c */ /* 0x000fe20003f06070 */
[----:B------:R-:W-:Y:S01]  /*2610*/  IMAD.WIDE R62, R65, 0x2, R14 ;  /* 0x00000002413e7825 */ /* 0x000fe200078e020e */
[----:B------:R-:W-:Y:S02]  /*2620*/  PRMT R175, RZ, 0x7610, R175 ;  /* 0x00007610ffaf7816 */ /* 0x000fe400000000af */
[----:B------:R-:W-:Y:S01]  /*2630*/  PRMT R176, RZ, 0x7610, R176 ;  /* 0x00007610ffb07816 */ /* 0x000fe200000000b0 */
[----:B------:R-:W-:Y:S01]  /*2640*/  IMAD.WIDE R66, R69, 0x2, R14 ;  /* 0x0000000245427825 */ /* 0x000fe200078e020e */
[----:B------:R-:W-:Y:S02]  /*2650*/  PRMT R177, RZ, 0x7610, R177 ;  /* 0x00007610ffb17816 */ /* 0x000fe400000000b1 */
[----:B------:R-:W-:Y:S01]  /*2660*/  PRMT R178, RZ, 0x7610, R178 ;  /* 0x00007610ffb27816 */ /* 0x000fe200000000b2 */
[----:B------:R-:W-:Y:S01]  /*2670*/  IMAD.WIDE R64, R65, 0x2, R16 ;  /* 0x0000000241407825 */ /* 0x000fe200078e0210 */
[----:B------:R-:W-:Y:S01]  /*2680*/  SHF.R.U32.HI R70, RZ, 0xc, R9 ;  /* 0x0000000cff467819 */ /* 0x000fe20000011609 */
[----:B------:R-:W3:Y:S02]  /*2690*/  @!P4 LDG.E.U16 R175, desc[UR22][R62.64] ;  /* 0x000000163eafc981 */ /* 0x000ee4000c1e1500 */
[----:B------:R-:W-:Y:S01]  /*26a0*/  IMAD.WIDE R68, R69, 0x2, R16 ;  /* 0x0000000245447825 */ /* 0x000fe200078e0210 */
[----:B------:R-:W-:Y:S01]  /*26b0*/  SHF.R.U32.HI R71, RZ, 0x4, R9 ;  /* 0x00000004ff477819 */ /* 0x000fe20000011609 */
[----:B------:R-:W3:Y:S01]  /*26c0*/  @!P4 LDG.E.U16 R176, desc[UR22][R64.64] ;  /* 0x0000001640b0c981 */ /* 0x000ee2000c1e1500 */
[----:B------:R-:W-:-:S03]  /*26d0*/  LOP3.LUT P4, RZ, R70, 0x1, RZ, 0xc0, !PT ;  /* 0x0000000146ff7812 */ /* 0x000fc6000788c0ff */
[----:B------:R-:W3:Y:S04]  /*26e0*/  @!P6 LDG.E.U16 R177, desc[UR22][R66.64] ;  /* 0x0000001642b1e981 */ /* 0x000ee8000c1e1500 */
[----:B------:R-:W3:Y:S01]  /*26f0*/  @!P6 LDG.E.U16 R178, desc[UR22][R68.64] ;  /* 0x0000001644b2e981 */ /* 0x000ee2000c1e1500 */
[----:B------:R-:W-:Y:S01]  /*2700*/  LOP3.LUT P6, RZ, R71, 0x1, RZ, 0xc0, !PT ;  /* 0x0000000147ff7812 */ /* 0x000fe200078cc0ff */
[C---:B------:R-:W-:Y:S02]  /*2710*/  IMAD R73, R12.reuse, 0x13, RZ ;  /* 0x000000130c497824 */ /* 0x040fe400078e02ff */
[----:B------:R-:W-:Y:S01]  /*2720*/  IMAD R77, R12, 0x1b, RZ ;  /* 0x0000001b0c4d7824 */ /* 0x000fe200078e02ff */
[----:B------:R-:W-:Y:S01]  /*2730*/  PRMT R179, RZ, 0x7610, R179 ;  /* 0x00007610ffb37816 */ /* 0x000fe200000000b3 */
[----:B------:R-:W-:Y:S01]  /*2740*/  IMAD.WIDE R70, R73, 0x2, R14 ;  /* 0x0000000249467825 */ /* 0x000fe200078e020e */
[----:B------:R-:W-:-:S02]  /*2750*/  PRMT R180, RZ, 0x7610, R180 ;  /* 0x00007610ffb47816 */ /* 0x000fc400000000b4 */
[----:B------:R-:W-:Y:S01]  /*2760*/  PRMT R181, RZ, 0x7610, R181 ;  /* 0x00007610ffb57816 */ /* 0x000fe200000000b5 */
[----:B------:R-:W-:Y:S01]  /*2770*/  IMAD.WIDE R74, R77, 0x2, R14 ;  /* 0x000000024d4a7825 */ /* 0x000fe200078e020e */
[----:B------:R-:W-:Y:S01]  /*2780*/  PRMT R182, RZ, 0x7610, R182 ;  /* 0x00007610ffb67816 */ /* 0x000fe200000000b6 */
[----:B------:R-:W3:Y:S02]  /*2790*/  @P4 LDG.E.U16 R179, desc[UR22][R70.64] ;  /* 0x0000001646b34981 */ /* 0x000ee4000c1e1500 */
[--C-:B------:R-:W-:Y:S02]  /*27a0*/  IMAD.WIDE R72, R73, 0x2, R16.reuse ;  /* 0x0000000249487825 */ /* 0x100fe400078e0210 */
[----:B------:R-:W3:Y:S02]  /*27b0*/  @P6 LDG.E.U16 R181, desc[UR22][R74.64] ;  /* 0x000000164ab56981 */ /* 0x000ee4000c1e1500 */
[----:B------:R-:W-:Y:S02]  /*27c0*/  IMAD.WIDE R76, R77, 0x2, R16 ;  /* 0x000000024d4c7825 */ /* 0x000fe400078e0210 */
[----:B------:R-:W3:Y:S02]  /*27d0*/  @P4 LDG.E.U16 R180, desc[UR22][R72.64] ;  /* 0x0000001648b44981 */ /* 0x000ee4000c1e1500 */
[----:B------:R-:W-:-:S02]  /*27e0*/  VIADD R78, R4, 0xfffffff2 ;  /* 0xfffffff2044e7836 */ /* 0x000fc40000000000 */
[----:B------:R-:W-:Y:S01]  /*27f0*/  VIADD R79, R4, 0xfffffff9 ;  /* 0xfffffff9044f7836 */ /* 0x000fe20000000000 */
[----:B------:R-:W3:Y:S01]  /*2800*/  @P6 LDG.E.U16 R182, desc[UR22][R76.64] ;  /* 0x000000164cb66981 */ /* 0x000ee2000c1e1500 */
[C---:B------:R-:W-:Y:S02]  /*2810*/  IMAD.SHL.U32 R81, R12.reuse, 0x4, RZ ;  /* 0x000000040c517824 */ /* 0x040fe400078e00ff */
[----:B------:R-:W-:Y:S01]  /*2820*/  IMAD R85, R12, 0xc, RZ ;  /* 0x0000000c0c557824 */ /* 0x000fe200078e02ff */
[----:B------:R-:W-:Y:S02]  /*2830*/  ISETP.GE.U32.AND P4, PT, R78, 0x7fffffd3, PT ;  /* 0x7fffffd34e00780c */ /* 0x000fe40003f86070 */
[----:B------:R-:W-:Y:S01]  /*2840*/  ISETP.GE.U32.AND P6, PT, R79, 0x7fffffda, PT ;  /* 0x7fffffda4f00780c */ /* 0x000fe20003fc6070 */
[----:B------:R-:W-:Y:S01]  /*2850*/  IMAD.WIDE R78, R81, 0x2, R14 ;  /* 0x00000002514e7825 */ /* 0x000fe200078e020e */
[----:B------:R-:W-:Y:S02]  /*2860*/  PRMT R183, RZ, 0x7610, R183 ;  /* 0x00007610ffb77816 */ /* 0x000fe400000000b7 */
[----:B------:R-:W-:Y:S01]  /*2870*/  PRMT R184, RZ, 0x7610, R184 ;  /* 0x00007610ffb87816 */ /* 0x000fe200000000b8 */
[----:B------:R-:W-:Y:S01]  /*2880*/  IMAD.WIDE R82, R85, 0x2, R14 ;  /* 0x0000000255527825 */ /* 0x000fe200078e020e */
[----:B------:R-:W-:-:S02]  /*2890*/  PRMT R185, RZ, 0x7610, R185 ;  /* 0x00007610ffb97816 */ /* 0x000fc400000000b9 */
        /* <DEDUP_REMOVED lines=8> */
[----:B------:R-:W3:Y:S01]  /*2920*/  @!P3 LDG.E.U16 R185, desc[UR22][R82.64] ;  /* 0x0000001652b9b981 */ /* 0x000ee2000c1e1500 */
[----:B------:R-:W-:-:S03]  /*2930*/  IMAD R101, R12, 0xd, RZ ;  /* 0x0000000d0c657824 */ /* 0x000fc600078e02ff */
[----:B------:R-:W3:Y:S01]  /*2940*/  @!P3 LDG.E.U16 R186, desc[UR22][R84.64] ;  /* 0x0000001654bab981 */ /* 0x000ee2000c1e1500 */
        /* <DEDUP_REMOVED lines=9> */
[----:B------:R-:W3:Y:S01]  /*29e0*/  @!P4 LDG.E.U16 R193, desc[UR22][R98.64] ;  /* 0x0000001662c1c981 */ /* 0x000ee2000c1e1500 */
[----:B------:R-:W-:Y:S01]  /*29f0*/  PRMT R189, RZ, 0x7610, R189 ;  /* 0x00007610ffbd7816 */ /* 0x000fe200000000bd */
[----:B------:R-:W-:Y:S01]  /*2a00*/  IMAD.WIDE R90, R93, 0x2, R14 ;  /* 0x000000025d5a7825 */ /* 0x000fe200078e020e */
[----:B------:R-:W-:Y:S01]  /*2a10*/  PRMT R190, RZ, 0x7610, R190 ;  /* 0x00007610ffbe7816 */ /* 0x000fe200000000be */
[----:B------:R-:W3:Y:S02]  /*2a20*/  @P5 LDG.E.U16 R187, desc[UR22][R86.64] ;  /* 0x0000001656bb5981 */ /* 0x000ee4000c1e1500 */
[----:B------:R-:W-:Y:S01]  /*2a30*/  IMAD.WIDE R100, R101, 0x2, R16 ;  /* 0x0000000265647825 */ /* 0x000fe200078e0210 */
[----:B------:R-:W-:Y:S01]  /*2a40*/  SHF.R.U32.HI R103, RZ, 0x2, R9 ;  /* 0x00000002ff677819 */ /* 0x000fe20000011609 */
[----:B------:R-:W4:Y:S02]  /*2a50*/  @P3 LDG.E.U16 R189, desc[UR22][R90.64] ;  /* 0x000000165abd3981 */ /* 0x000f24000c1e1500 */
[----:B------:R-:W-:-:S02]  /*2a60*/  IMAD.WIDE R88, R89, 0x2, R16 ;  /* 0x0000000259587825 */ /* 0x000fc400078e0210 */
[----:B------:R-:W5:Y:S02]  /*2a70*/  @!P4 LDG.E.U16 R194, desc[UR22][R100.64] ;  /* 0x0000001664c2c981 */ /* 0x000f64000c1e1500 */
[----:B------:R-:W-:-:S04]  /*2a80*/  IMAD.WIDE R92, R93, 0x2, R16 ;  /* 0x000000025d5c7825 */ /* 0x000fc800078e0210 */
[C---:B------:R-:W-:Y:S01]  /*2a90*/  VIADD R94, R4.reuse, 0xfffffff1 ;  /* 0xfffffff1045e7836 */ /* 0x040fe20000000000 */
[----:B------:R-:W5:Y:S01]  /*2aa0*/  @P5 LDG.E.U16 R188, desc[UR22][R88.64] ;  /* 0x0000001658bc5981 */ /* 0x000f62000c1e1500 */
[----:B------:R-:W-:Y:S02]  /*2ab0*/  VIADD R95, R4, 0xfffffff8 ;  /* 0xfffffff8045f7836 */ /* 0x000fe40000000000 */
[----:B------:R-:W-:Y:S01]  /*2ac0*/  IMAD R97, R12, 0x5, RZ ;  /* 0x000000050c617824 */ /* 0x000fe200078e02ff */
[----:B------:R-:W5:Y:S01]  /*2ad0*/  @P3 LDG.E.U16 R190, desc[UR22][R92.64] ;  /* 0x000000165cbe3981 */ /* 0x000f62000c1e1500 */
[----:B------:R-:W-:Y:S02]  /*2ae0*/  LOP3.LUT P4, RZ, R103, 0x1, RZ, 0xc0, !PT ;  /* 0x0000000167ff7812 */ /* 0x000fe4000788c0ff */
[----:B------:R-:W-:Y:S02]  /*2af0*/  ISETP.GE.U32.AND P5, PT, R94, 0x7fffffd2, PT ;  /* 0x7fffffd25e00780c */ /* 0x000fe40003fa6070 */
[----:B------:R-:W-:Y:S01]  /*2b00*/  ISETP.GE.U32.AND P3, PT, R95, 0x7fffffd9, PT ;  /* 0x7fffffd95f00780c */ /* 0x000fe20003f66070 */
[----:B------:R-:W-:Y:S01]  /*2b10*/  IMAD.WIDE R94, R97, 0x2, R14 ;  /* 0x00000002615e7825 */ /* 0x000fe200078e020e */
[----:B------:R-:W-:-:S02]  /*2b20*/  PRMT R191, RZ, 0x7610, R191 ;  /* 0x00007610ffbf7816 */ /* 0x000fc400000000bf */
[----:B------:R-:W-:Y:S01]  /*2b30*/  PRMT R192, RZ, 0x7610, R192 ;  /* 0x00007610ffc07816 */ /* 0x000fe200000000c0 */
[----:B------:R-:W-:Y:S01]  /*2b40*/  IMAD.WIDE R96, R97, 0x2, R16 ;  /* 0x0000000261607825 */ /* 0x000fe200078e0210 */
[----:B------:R-:W-:Y:S02]  /*2b50*/  SHF.R.U32.HI R102, RZ, 0xa, R9 ;  /* 0x0000000aff667819 */ /* 0x000fe40000011609 */
[----:B------:R-:W-:Y:S01]  /*2b60*/  PRMT R197, RZ, 0x7610, R197 ;  /* 0x00007610ffc57816 */ /* 0x000fe200000000c5 */
[C---:B------:R-:W-:Y:S01]  /*2b70*/  IMAD R109, R12.reuse, 0x1d, RZ ;  /* 0x0000001d0c6d7824 */ /* 0x040fe200078e02ff */
[----:B------:R-:W-:Y:S01]  /*2b80*/  PRMT R198, RZ, 0x7610, R198 ;  /* 0x00007610ffc67816 */ /* 0x000fe200000000c6 */
[----:B------:R-:W5:Y:S01]  /*2b90*/  @!P0 LDG.E.U16 R191, desc[UR22][R94.64] ;  /* 0x000000165ebf8981 */ /* 0x000f62000c1e1500 */
[----:B------:R-:W-:Y:S02]  /*2ba0*/  IMAD R113, R12, 0x6, RZ ;  /* 0x000000060c717824 */ /* 0x000fe400078e02ff */
[----:B------:R-:W-:Y:S01]  /*2bb0*/  IMAD.WIDE R106, R109, 0x2, R14 ;  /* 0x000000026d6a7825 */ /* 0x000fe200078e020e */
[----:B------:R-:W5:Y:S01]  /*2bc0*/  @!P0 LDG.E.U16 R192, desc[UR22][R96.64] ;  /* 0x0000001660c08981 */ /* 0x000f62000c1e1500 */
[----:B------:R-:W-:-:S02]  /*2bd0*/  LOP3.LUT P0, RZ, R102, 0x1, RZ, 0xc0, !PT ;  /* 0x0000000166ff7812 */ /* 0x000fc4000780c0ff */
[----:B------:R-:W-:Y:S01]  /*2be0*/  IMAD.WIDE R108, R109, 0x2, R16 ;  /* 0x000000026d6c7825 */ /* 0x000fe200078e0210 */
[----:B------:R-:W-:Y:S01]  /*2bf0*/  PRMT R199, RZ, 0x7610, R199 ;  /* 0x00007610ffc77816 */ /* 0x000fe200000000c7 */
[----:B------:R-:W5:Y:S02]  /*2c00*/  @P4 LDG.E.U16 R197, desc[UR22][R106.64] ;  /* 0x000000166ac54981 */ /* 0x000f64000c1e1500 */
[----:B------:R-:W-:Y:S01]  /*2c10*/  VIADD R114, R4, 0xfffffff0 ;  /* 0xfffffff004727836 */ /* 0x000fe20000000000 */
[----:B------:R-:W-:Y:S01]  /*2c20*/  PRMT R200, RZ, 0x7610, R200 ;  /* 0x00007610ffc87816 */ /* 0x000fe200000000c8 */
[----:B------:R-:W-:Y:S01]  /*2c30*/  IMAD R105, R12, 0x15, RZ ;  /* 0x000000150c697824 */ /* 0x000fe200078e02ff */
[----:B------:R-:W5:Y:S01]  /*2c40*/  @P4 LDG.E.U16 R198, desc[UR22][R108.64] ;  /* 0x000000166cc64981 */ /* 0x000f62000c1e1500 */
[----:B------:R-:W-:Y:S01]  /*2c50*/  IMAD.WIDE R110, R113, 0x2, R14 ;  /* 0x00000002716e7825 */ /* 0x000fe200078e020e */
[----:B------:R-:W-:-:S03]  /*2c60*/  ISETP.GE.U32.AND P4, PT, R114, 0x7fffffd1, PT ;  /* 0x7fffffd17200780c */ /* 0x000fc60003f86070 */
[----:B------:R-:W-:Y:S01]  /*2c70*/  IMAD.WIDE R112, R113, 0x2, R16 ;  /* 0x0000000271707825 */ /* 0x000fe200078e0210 */
[----:B------:R-:W-:Y:S01]  /*2c80*/  SHF.R.U32.HI R114, RZ, 0x9, R9 ;  /* 0x00000009ff727819 */ /* 0x000fe20000011609 */
[----:B------:R-:W5:Y:S01]  /*2c90*/  @!P6 LDG.E.U16 R199, desc[UR22][R110.64] ;  /* 0x000000166ec7e981 */ /* 0x000f62000c1e1500 */
[----:B------:R-:W-:Y:S01]  /*2ca0*/  PRMT R195, RZ, 0x7610, R195 ;  /* 0x00007610ffc37816 */ /* 0x000fe200000000c3 */
[C---:B------:R-:W-:Y:S01]  /*2cb0*/  IMAD.WIDE R102, R105.reuse, 0x2, R14 ;  /* 0x0000000269667825 */ /* 0x040fe200078e020e */
[----:B------:R-:W-:Y:S01]  /*2cc0*/  PRMT R196, RZ, 0x7610, R196 ;  /* 0x00007610ffc47816 */ /* 0x000fe200000000c4 */
[----:B------:R-:W5:Y:S02]  /*2cd0*/  @!P6 LDG.E.U16 R200, desc[UR22][R112.64] ;  /* 0x0000001670c8e981 */ /* 0x000f64000c1e1500 */
[----:B------:R-:W-:Y:S01]  /*2ce0*/  IMAD.WIDE R104, R105, 0x2, R16 ;  /* 0x0000000269687825 */ /* 0x000fe200078e0210 */
[----:B------:R-:W-:Y:S01]  /*2cf0*/  LOP3.LUT P6, RZ, R114, 0x1, RZ, 0xc0, !PT ;  /* 0x0000000172ff7812 */ /* 0x000fe200078cc0ff */
[----:B------:R-:W5:Y:S02]  /*2d00*/  @P0 LDG.E.U16 R195, desc[UR22][R102.64] ;  /* 0x0000001666c30981 */ /* 0x000f64000c1e1500 */
[----:B------:R-:W-:Y:S01]  /*2d10*/  VIADD R169, R4, 0x1f ;  /* 0x0000001f04a97836 */ /* 0x000fe20000000000 */
[----:B------:R-:W-:Y:S01]  /*2d20*/  LOP3.LUT R171, R171, 0x1f, RZ, 0xc0, !PT ;  /* 0x0000001fabab7812 */ /* 0x000fe200078ec0ff */
[----:B------:R-:W5:Y:S01]  /*2d30*/  @P0 LDG.E.U16 R196, desc[UR22][R104.64] ;  /* 0x0000001668c40981 */ /* 0x000f62000c1e1500 */
[----:B------:R-:W-:-:S02]  /*2d40*/  IMAD R117, R12, 0xe, RZ ;  /* 0x0000000e0c757824 */ /* 0x000fc400078e02ff */
[----:B------:R-:W-:Y:S01]  /*2d50*/  IMAD R121, R12, 0x16, RZ ;  /* 0x000000160c797824 */ /* 0x000fe200078e02ff */
[----:B------:R-:W-:Y:S01]  /*2d60*/  ISETP.GT.AND P0, PT, R169, 0x1f, PT ;  /* 0x0000001fa900780c */ /* 0x000fe20003f04270 */
[----:B------:R-:W-:Y:S01]  /*2d70*/  IMAD.WIDE R114, R117, 0x2, R14 ;  /* 0x0000000275727825 */ /* 0x000fe200078e020e */
[----:B------:R-:W-:Y:S02]  /*2d80*/  PRMT R201, RZ, 0x7610, R201 ;  /* 0x00007610ffc97816 */ /* 0x000fe400000000c9 */
[----:B------:R-:W-:Y:S01]  /*2d90*/  PRMT R202, RZ, 0x7610, R202 ;  /* 0x00007610ffca7816 */ /* 0x000fe200000000ca */
[----:B------:R-:W-:Y:S01]  /*2da0*/  IMAD.WIDE R118, R121, 0x2, R14 ;  /* 0x0000000279767825 */ /* 0x000fe200078e020e */
[----:B------:R-:W-:Y:S02]  /*2db0*/  PRMT R203, RZ, 0x7610, R203 ;  /* 0x00007610ffcb7816 */ /* 0x000fe400000000cb */
[----:B------:R-:W-:Y:S01]  /*2dc0*/  PRMT R204, RZ, 0x7610, R204 ;  /* 0x00007610ffcc7816 */ /* 0x000fe200000000cc */
[--C-:B------:R-:W-:Y:S01]  /*2dd0*/  IMAD.WIDE R116, R117, 0x2, R16.reuse ;  /* 0x0000000275747825 */ /* 0x100fe200078e0210 */
[----:B------:R-:W-:Y:S01]  /*2de0*/  ISETP.LT.AND P0, PT, R171, R4, P0 ;  /* 0x00000004ab00720c */ /* 0x000fe20000701270 */
[----:B------:R-:W5:Y:S02]  /*2df0*/  @!P5 LDG.E.U16 R201, desc[UR22][R114.64] ;  /* 0x0000001672c9d981 */ /* 0x000f64000c1e1500 */
[----:B------:R-:W-:Y:S01]  /*2e00*/  IMAD.WIDE R120, R121, 0x2, R16 ;  /* 0x0000000279787825 */ /* 0x000fe200078e0210 */
[----:B------:R-:W-:Y:S01]  /*2e10*/  SHF.R.U32.HI R133, RZ, 0x1, R9 ;  /* 0x00000001ff857819 */ /* 0x000fe20000011609 */
[----:B------:R-:W5:Y:S02]  /*2e20*/  @!P5 LDG.E.U16 R202, desc[UR22][R116.64] ;  /* 0x0000001674cad981 */ /* 0x000f64000c1e1500 */
[----:B------:R-:W-:-:S02]  /*2e30*/  IMAD R4, R171, R13, RZ ;  /* 0x0000000dab047224 */ /* 0x000fc400078e02ff */
[----:B------:R-:W5:Y:S03]  /*2e40*/  @P6 LDG.E.U16 R203, desc[UR22][R118.64] ;  /* 0x0000001676cb6981 */ /* 0x000f66000c1e1500 */
[----:B------:R-:W-:Y:S01]  /*2e50*/  LEA R156, P5, R4, UR18, 0x1 ;  /* 0x00000012049c7c11 */ /* 0x000fe2000f8a08ff */
[----:B------:R-:W5:Y:S01]  /*2e60*/  @P6 LDG.E.U16 R204, desc[UR22][R120.64] ;  /* 0x0000001678cc6981 */ /* 0x000f62000c1e1500 */
[----:B------:R-:W-:Y:S01]  /*2e70*/  LOP3.LUT P6, RZ, R133, 0x1, RZ, 0xc0, !PT ;  /* 0x0000000185ff7812 */ /* 0x000fe200078cc0ff */
[----:B------:R-:W-:Y:S01]  /*2e80*/  IMAD R133, R12, 0x1e, RZ ;  /* 0x0000001e0c857824 */ /* 0x000fe200078e02ff */
[----:B------:R-:W-:Y:S01]  /*2e90*/  LEA.HI.X.SX32 R158, R4, UR19, 0x1, P5 ;  /* 0x00000013049e7c11 */ /* 0x000fe2000a8f0eff */
[----:B-1----:R-:W-:Y:S01]  /*2ea0*/  IMAD R4, R122, UR6, RZ ;  /* 0x000000067a047c24 */ /* 0x002fe2000f8e02ff */
[----:B------:R-:W-:Y:S01]  /*2eb0*/  PRMT R205, RZ, 0x7610, R205 ;  /* 0x00007610ffcd7816 */ /* 0x000fe200000000cd */
[----:B------:R-:W-:Y:S01]  /*2ec0*/  IMAD R134, R123, UR6, RZ ;  /* 0x000000067b867c24 */ /* 0x000fe2000f8e02ff */
[----:B------:R-:W-:Y:S01]  /*2ed0*/  PRMT R206, RZ, 0x7610, R206 ;  /* 0x00007610ffce7816 */ /* 0x000fe200000000ce */
[----:B------:R-:W-:-:S02]  /*2ee0*/  IMAD R135, R125, UR6, RZ ;  /* 0x000000067d877c24 */ /* 0x000fc4000f8e02ff */
[----:B------:R-:W-:Y:S02]  /*2ef0*/  IMAD R136, R124, UR6, RZ ;  /* 0x000000067c887c24 */ /* 0x000fe4000f8e02ff */
[----:B------:R-:W-:-:S04]  /*2f00*/  IMAD.WIDE R122, R133, 0x2, R14 ;  /* 0x00000002857a7825 */ /* 0x000fc800078e020e */
[----:B------:R-:W-:Y:S01]  /*2f10*/  IMAD.WIDE R124, R133, 0x2, R16 ;  /* 0x00000002857c7825 */ /* 0x000fe200078e0210 */
[----:B------:R-:W5:Y:S03]  /*2f20*/  @P6 LDG.E.U16 R205, desc[UR22][R122.64] ;  /* 0x000000167acd6981 */ /* 0x000f66000c1e1500 */
[----:B------:R-:W-:Y:S01]  /*2f30*/  IMAD R139, R126, UR6, RZ ;  /* 0x000000067e8b7c24 */ /* 0x000fe2000f8e02ff */
[-C--:B------:R-:W-:Y:S01]  /*2f40*/  LEA R126, P5, R4, R156.reuse, 0x1 ;  /* 0x0000009c047e7211 */ /* 0x080fe200078a08ff */
[----:B------:R-:W5:Y:S01]  /*2f50*/  @P6 LDG.E.U16 R206, desc[UR22][R124.64] ;  /* 0x000000167cce6981 */ /* 0x000f62000c1e1500 */
[----:B------:R-:W-:Y:S02]  /*2f60*/  IMAD R145, R127, UR6, RZ ;  /* 0x000000067f917c24 */ /* 0x000fe4000f8e02ff */
[----:B------:R-:W-:Y:S01]  /*2f70*/  IMAD R147, R128, UR6, RZ ;  /* 0x0000000680937c24 */ /* 0x000fe2000f8e02ff */
[----:B------:R-:W-:Y:S01]  /*2f80*/  LEA R128, P6, R134, R156, 0x1 ;  /* 0x0000009c86807211 */ /* 0x000fe200078c08ff */
[----:B------:R-:W-:Y:S01]  /*2f90*/  IMAD R143, R130, UR6, RZ ;  /* 0x00000006828f7c24 */ /* 0x000fe2000f8e02ff */
[----:B------:R-:W-:Y:S01]  /*2fa0*/  LEA.HI.X.SX32 R127, R4, R158, 0x1, P5 ;  /* 0x0000009e047f7211 */ /* 0x000fe200028f0eff */
[----:B------:R-:W-:Y:S01]  /*2fb0*/  IMAD R137, R132, UR6, RZ ;  /* 0x0000000684897c24 */ /* 0x000fe2000f8e02ff */
[----:B------:R-:W-:Y:S01]  /*2fc0*/  LEA R130, P5, R135, R156, 0x1 ;  /* 0x0000009c87827211 */ /* 0x000fe200078a08ff */
[----:B------:R-:W-:Y:S01]  /*2fd0*/  IMAD R4, R129, UR6, RZ ;  /* 0x0000000681047c24 */ /* 0x000fe2000f8e02ff */
[----:B------:R-:W-:Y:S01]  /*2fe0*/  LEA.HI.X.SX32 R129, R134, R158, 0x1, P6 ;  /* 0x0000009e86817211 */ /* 0x000fe200030f0eff */
[----:B------:R-:W-:Y:S01]  /*2ff0*/  IMAD R141, R131, UR6, RZ ;  /* 0x00000006838d7c24 */ /* 0x000fe2000f8e02ff */
[----:B------:R-:W-:-:S02]  /*3000*/  LEA R132, P6, R136, R156, 0x1 ;  /* 0x0000009c88847211 */ /* 0x000fc400078c08ff */
[----:B------:R-:W-:Y:S02]  /*3010*/  LEA.HI.X.SX32 R131, R135, R158, 0x1, P5 ;  /* 0x0000009e87837211 */ /* 0x000fe400028f0eff */
[----:B------:R-:W-:Y:S02]  /*3020*/  LEA R134, P5, R137, R156, 0x1 ;  /* 0x0000009c89867211 */ /* 0x000fe400078a08ff */
[----:B------:R-:W-:Y:S02]  /*3030*/  LEA.HI.X.SX32 R133, R136, R158, 0x1, P6 ;  /* 0x0000009e88857211 */ /* 0x000fe400030f0eff */
[----:B------:R-:W-:Y:S02]  /*3040*/  LEA R136, P6, R139, R156, 0x1 ;  /* 0x0000009c8b887211 */ /* 0x000fe400078c08ff */
[----:B------:R-:W-:Y:S02]  /*3050*/  LEA.HI.X.SX32 R135, R137, R158, 0x1, P5 ;  /* 0x0000009e89877211 */ /* 0x000fe400028f0eff */
[----:B------:R-:W-:-:S02]  /*3060*/  LEA R138, P5, R141, R156, 0x1 ;  /* 0x0000009c8d8a7211 */ /* 0x000fc400078a08ff */
[----:B------:R-:W-:Y:S02]  /*3070*/  LEA.HI.X.SX32 R137, R139, R158, 0x1, P6 ;  /* 0x0000009e8b897211 */ /* 0x000fe400030f0eff */
[----:B------:R-:W-:Y:S02]  /*3080*/  LEA R140, P6, R143, R156, 0x1 ;  /* 0x0000009c8f8c7211 */ /* 0x000fe400078c08ff */
[----:B------:R-:W-:Y:S02]  /*3090*/  LEA.HI.X.SX32 R139, R141, R158, 0x1, P5 ;  /* 0x0000009e8d8b7211 */ /* 0x000fe400028f0eff */
[----:B------:R-:W-:Y:S02]  /*30a0*/  LEA R142, P5, R145, R156, 0x1 ;  /* 0x0000009c918e7211 */ /* 0x000fe400078a08ff */
[----:B------:R-:W-:Y:S01]  /*30b0*/  LEA.HI.X.SX32 R141, R143, R158, 0x1, P6 ;  /* 0x0000009e8f8d7211 */ /* 0x000fe200030f0eff */
[----:B------:R-:W-:Y:S01]  /*30c0*/  IMAD R10, R10, UR6, RZ ;  /* 0x000000060a0a7c24 */ /* 0x000fe2000f8e02ff */
[----:B------:R-:W-:-:S02]  /*30d0*/  LEA R144, P6, R147, R156, 0x1 ;  /* 0x0000009c93907211 */ /* 0x000fc400078c08ff */
[----:B------:R-:W-:Y:S02]  /*30e0*/  LEA.HI.X.SX32 R143, R145, R158, 0x1, P5 ;  /* 0x0000009e918f7211 */ /* 0x000fe400028f0eff */
[----:B------:R-:W-:Y:S01]  /*30f0*/  LEA R146, P5, R4, R156, 0x1 ;  /* 0x0000009c04927211 */ /* 0x000fe200078a08ff */
[----:B------:R-:W-:Y:S01]  /*3100*/  IMAD R11, R11, UR6, RZ ;  /* 0x000000060b0b7c24 */ /* 0x000fe2000f8e02ff */
[----:B------:R-:W-:Y:S01]  /*3110*/  LEA.HI.X.SX32 R145, R147, R158, 0x1, P6 ;  /* 0x0000009e93917211 */ /* 0x000fe200030f0eff */
[----:B------:R-:W-:Y:S01]  /*3120*/  IMAD R7, R7, UR6, RZ ;  /* 0x0000000607077c24 */ /* 0x000fe2000f8e02ff */
[----:B0-----:R-:W-:-:S04]  /*3130*/  @!UP1 UIADD3 UR4, UPT, UPT, -UR7, 0x100000, URZ ;  /* 0x0010000007049890 */ /* 0x001fc8000fffe1ff */
[----:B------:R-:W-:Y:S02]  /*3140*/  @!UP1 USHF.L.U32 UR5, UR4, 0xb, URZ ;  /* 0x0000000b04059899 */ /* 0x000fe400080006ff */
[----:B------:R-:W-:Y:S01]  /*3150*/  @!UP1 USHF.L.U32 UR4, UR4, 0x1, URZ ;  /* 0x0000000104049899 */ /* 0x000fe200080006ff */
[----:B------:R-:W-:Y:S02]  /*3160*/  LEA.HI.X.SX32 R147, R4, R158, 0x1, P5 ;  /* 0x0000009e04937211 */ /* 0x000fe400028f0eff */
[-C--:B------:R-:W-:Y:S01]  /*3170*/  LEA R150, P5, R10, R156.reuse, 0x1 ;  /* 0x0000009c0a967211 */ /* 0x080fe200078a08ff */
[----:B------:R-:W-:Y:S01]  /*3180*/  IMAD R8, R8, UR6, RZ ;  /* 0x0000000608087c24 */ /* 0x000fe2000f8e02ff */
[----:B------:R-:W-:Y:S02]  /*3190*/  LEA R148, P6, R11, R156, 0x1 ;  /* 0x0000009c0b947211 */ /* 0x000fe400078c08ff */
[----:B------:R-:W-:Y:S01]  /*31a0*/  LEA.HI.X.SX32 R151, R10, R158, 0x1, P5 ;  /* 0x0000009e0a977211 */ /* 0x000fe200028f0eff */
[----:B------:R-:W-:Y:S01]  /*31b0*/  VOTEU.ALL UP2, P2 ;  /* 0x0000000000ff7886 */ /* 0x000fe20001040000 */
[----:B------:R-:W-:Y:S01]  /*31c0*/  LEA R154, P5, R7, R156, 0x1 ;  /* 0x0000009c079a7211 */ /* 0x000fe200078a08ff */
[----:B------:R-:W-:Y:S01]  /*31d0*/  IMAD R6, R6, UR6, RZ ;  /* 0x0000000606067c24 */ /* 0x000fe2000f8e02ff */
[----:B------:R-:W-:-:S02]  /*31e0*/  LEA.HI.X.SX32 R149, R11, R158, 0x1, P6 ;  /* 0x0000009e0b957211 */ /* 0x000fc400030f0eff */
[----:B------:R-:W-:Y:S01]  /*31f0*/  SHF.R.U32.HI R9, RZ, 0x8, R9 ;  /* 0x00000008ff097819 */ /* 0x000fe20000011609 */
[----:B------:R0:W1:Y:S01]  /*3200*/  @!UP2 SYNCS.EXCH.64 URZ, [UR9+0xa008], UR4 ;  /* 0x00a0080409ffa5b2 */ /* 0x0000620008000100 */
[C---:B------:R-:W-:Y:S02]  /*3210*/  LEA R152, P6, R8.reuse, R156, 0x1 ;  /* 0x0000009c08987211 */ /* 0x040fe400078c08ff */
[-C--:B------:R-:W-:Y:S02]  /*3220*/  LEA.HI.X.SX32 R155, R7, R158.reuse, 0x1, P5 ;  /* 0x0000009e079b7211 */ /* 0x080fe400028f0eff */
[----:B------:R-:W-:Y:S01]  /*3230*/  LOP3.LUT P5, RZ, R9, 0x1, RZ, 0xc0, !PT ;  /* 0x0000000109ff7812 */ /* 0x000fe200078ac0ff */
[----:B--2---:R2:W-:Y:S01]  /*3240*/  STS.U16 [R168+UR9], R5 ;  /* 0x00000005a8007988 */ /* 0x0045e20008000409 */
[----:B------:R-:W-:Y:S01]  /*3250*/  LEA.HI.X.SX32 R153, R8, R158, 0x1, P6 ;  /* 0x0000009e08997211 */ /* 0x000fe200030f0eff */
[----:B------:R-:W-:Y:S01]  /*3260*/  IMAD R11, R12, 0x7, RZ ;  /* 0x000000070c0b7824 */ /* 0x000fe200078e02ff */
[----:B------:R-:W-:Y:S01]  /*3270*/  LEA R156, P6, R6, R156, 0x1 ;  /* 0x0000009c069c7211 */ /* 0x000fe200078c08ff */
[----:B------:R-:W-:-:S02]  /*3280*/  IMAD R9, R12, 0xf, RZ ;  /* 0x0000000f0c097824 */ /* 0x000fc400078e02ff */
[----:B------:R-:W-:Y:S01]  /*3290*/  IMAD R7, R12, 0x17, RZ ;  /* 0x000000170c077824 */ /* 0x000fe200078e02ff */
[----:B------:R-:W-:Y:S01]  /*32a0*/  LEA.HI.X.SX32 R157, R6, R158, 0x1, P6 ;  /* 0x0000009e069d7211 */ /* 0x000fe200030f0eff */
[----:B--2---:R-:W-:Y:S01]  /*32b0*/  IMAD R5, R12, 0x1f, RZ ;  /* 0x0000001f0c057824 */ /* 0x004fe200078e02ff */
[----:B------:R-:W-:Y:S01]  /*32c0*/  PRMT R207, RZ, 0x7610, R207 ;  /* 0x00007610ffcf7816 */ /* 0x000fe200000000cf */
[----:B------:R-:W-:Y:S01]  /*32d0*/  IMAD.WIDE R158, R11, 0x2, R14 ;  /* 0x000000020b9e7825 */ /* 0x000fe200078e020e */
[----:B------:R-:W-:Y:S02]  /*32e0*/  PRMT R208, RZ, 0x7610, R208 ;  /* 0x00007610ffd07816 */ /* 0x000fe400000000d0 */
[----:B------:R-:W-:Y:S01]  /*32f0*/  PRMT R209, RZ, 0x7610, R209 ;  /* 0x00007610ffd17816 */ /* 0x000fe200000000d1 */
[----:B------:R-:W-:Y:S01]  /*3300*/  IMAD.WIDE R160, R9, 0x2, R14 ;  /* 0x0000000209a07825 */ /* 0x000fe200078e020e */
[----:B------:R-:W-:Y:S01]  /*3310*/  PRMT R210, RZ, 0x7610, R210 ;  /* 0x00007610ffd27816 */ /* 0x000fe200000000d2 */
[----:B------:R-:W2:Y:S01]  /*3320*/  @!P3 LDG.E.U16 R207, desc[UR22][R158.64] ;  /* 0x000000169ecfb981 */ /* 0x000ea2000c1e1500 */
[----:B------:R-:W-:Y:S01]  /*3330*/  PRMT R211, RZ, 0x7610, R211 ;  /* 0x00007610ffd37816 */ /* 0x000fe200000000d3 */
[----:B------:R-:W-:Y:S01]  /*3340*/  IMAD.WIDE R162, R7, 0x2, R14 ;  /* 0x0000000207a27825 */ /* 0x000fe200078e020e */
[----:B------:R-:W-:Y:S01]  /*3350*/  PRMT R212, RZ, 0x7610, R212 ;  /* 0x00007610ffd47816 */ /* 0x000fe200000000d4 */
[----:B------:R-:W2:Y:S01]  /*3360*/  @!P4 LDG.E.U16 R209, desc[UR22][R160.64] ;  /* 0x00000016a0d1c981 */ /* 0x000ea2000c1e1500 */
[----:B------:R-:W-:Y:S01]  /*3370*/  PRMT R213, RZ, 0x7610, R213 ;  /* 0x00007610ffd57816 */ /* 0x000fe200000000d5 */
[----:B------:R-:W-:Y:S01]  /*3380*/  IMAD.WIDE R164, R5, 0x2, R14 ;  /* 0x0000000205a47825 */ /* 0x000fe200078e020e */
[----:B------:R-:W-:Y:S01]  /*3390*/  PRMT R215, RZ, 0x7610, R215 ;  /* 0x00007610ffd77816 */ /* 0x000fe200000000d7 */
[----:B------:R-:W2:Y:S01]  /*33a0*/  @P5 LDG.E.U16 R211, desc[UR22][R162.64] ;  /* 0x00000016a2d35981 */ /* 0x000ea2000c1e1500 */
        /* <DEDUP_REMOVED lines=16> */
[----:B------:R-:W-:-:S02]  /*34b0*/  PRMT R217, RZ, 0x7610, R217 ;  /* 0x00007610ffd97816 */ /* 0x000fc400000000d9 */
[----:B------:R-:W-:Y:S01]  /*34c0*/  PRMT R219, RZ, 0x7610, R219 ;  /* 0x00007610ffdb7816 */ /* 0x000fe200000000db */
[----:B------:R-:W2:Y:S01]  /*34d0*/  @!P1 LDG.E.U16 R215, desc[UR22][R4.64] ;  /* 0x0000001604d79981 */ /* 0x000ea2000c1e1500 */
[----:B------:R-:W-:Y:S02]  /*34e0*/  PRMT R221, RZ, 0x7610, R221 ;  /* 0x00007610ffdd7816 */ /* 0x000fe400000000dd */
[----:B------:R-:W-:Y:S01]  /*34f0*/  PRMT R223, RZ, 0x7610, R223 ;  /* 0x00007610ffdf7816 */ /* 0x000fe200000000df */
[----:B------:R-:W2:Y:S01]  /*3500*/  @P0 LDG.E.U16 R214, desc[UR22][R126.64] ;  /* 0x000000167ed60981 */ /* 0x000ea2000c1e1500 */
[----:B------:R-:W-:Y:S02]  /*3510*/  PRMT R225, RZ, 0x7610, R225 ;  /* 0x00007610ffe17816 */ /* 0x000fe400000000e1 */
[----:B------:R-:W-:Y:S01]  /*3520*/  PRMT R227, RZ, 0x7610, R227 ;  /* 0x00007610ffe37816 */ /* 0x000fe200000000e3 */
[----:B------:R-:W2:Y:S01]  /*3530*/  @P0 LDG.E.U16 R216, desc[UR22][R130.64] ;  /* 0x0000001682d80981 */ /* 0x000ea2000c1e1500 */
[----:B------:R-:W-:-:S02]  /*3540*/  PRMT R229, RZ, 0x7610, R229 ;  /* 0x00007610ffe57816 */ /* 0x000fc400000000e5 */
[----:B------:R-:W-:Y:S01]  /*3550*/  PRMT R230, RZ, 0x7610, R230 ;  /* 0x00007610ffe67816 */ /* 0x000fe200000000e6 */
[----:B------:R-:W2:Y:S04]  /*3560*/  @P0 LDG.E.U16 R218, desc[UR22][R134.64] ;  /* 0x0000001686da0981 */ /* 0x000ea8000c1e1500 */
        /* <DEDUP_REMOVED lines=12> */
[----:B------:R-:W2:Y:S01]  /*3630*/  @P0 LDG.E.U16 R230, desc[UR22][R156.64] ;  /* 0x000000169ce60981 */ /* 0x000ea2000c1e1500 */
[----:B------:R-:W-:-:S03]  /*3640*/  LOP3.LUT R248, R168, 0x10, RZ, 0x3c, !PT ;  /* 0x00000010a8f87812 */ /* 0x000fc600078e3cff */
[----:B---3--:R3:W-:Y:S04]  /*3650*/  STS.U16 [R168+UR9+0x2000], R243 ;  /* 0x002000f3a8007988 */ /* 0x0087e80008000409 */
[----:B----4-:R-:W-:Y:S01]  /*3660*/  STS.U16 [R168+UR9+0x400], R245 ;  /* 0x000400f5a8007988 */ /* 0x010fe20008000409 */
[----:B---3--:R-:W-:-:S03]  /*3670*/  LOP3.LUT R243, R168, 0x20, RZ, 0x3c, !PT ;  /* 0x00000020a8f37812 */ /* 0x008fc600078e3cff */
[----:B-----5:R-:W-:Y:S04]  /*3680*/  STS.U16 [R168+UR9+0x2400], R247 ;  /* 0x002400f7a8007988 */ /* 0x020fe80008000409 */
[----:B------:R-:W-:Y:S04]  /*3690*/  STS.U16 [R168+UR9+0x800], R249 ;  /* 0x000800f9a8007988 */ /* 0x000fe80008000409 */
[----:B------:R-:W-:Y:S04]  /*36a0*/  STS.U16 [R168+UR9+0x2800], R251 ;  /* 0x002800fba8007988 */ /* 0x000fe80008000409 */
[----:B------:R-:W-:Y:S04]  /*36b0*/  STS.U16 [R168+UR9+0xc00], R244 ;  /* 0x000c00f4a8007988 */ /* 0x000fe80008000409 */
[----:B------:R-:W-:Y:S04]  /*36c0*/  STS.U16 [R168+UR9+0x2c00], R246 ;  /* 0x002c00f6a8007988 */ /* 0x000fe80008000409 */
[----:B------:R3:W-:Y:S04]  /*36d0*/  STS.U16 [R248+UR9+0x480], R235 ;  /* 0x000480ebf8007988 */ /* 0x0007e80008000409 */
[----:B------:R-:W-:Y:S04]  /*36e0*/  STS.U16 [R248+UR9+0x2480], R236 ;  /* 0x002480ecf8007988 */ /* 0x000fe80008000409 */
[----:B------:R-:W-:Y:S01]  /*36f0*/  STS.U16 [R248+UR9+0x880], R237 ;  /* 0x000880edf8007988 */ /* 0x000fe20008000409 */
[----:B---3--:R-:W-:-:S03]  /*3700*/  LOP3.LUT R235, R168, 0x30, RZ, 0x3c, !PT ;  /* 0x00000030a8eb7812 */ /* 0x008fc600078e3cff */
[----:B------:R-:W-:Y:S04]  /*3710*/  STS.U16 [R248+UR9+0x2880], R238 ;  /* 0x002880eef8007988 */ /* 0x000fe80008000409 */
[----:B------:R-:W-:Y:S04]  /*3720*/  STS.U16 [R248+UR9+0xc80], R239 ;  /* 0x000c80eff8007988 */ /* 0x000fe80008000409 */
[----:B------:R-:W-:Y:S04]  /*3730*/  STS.U16 [R248+UR9+0x2c80], R240 ;  /* 0x002c80f0f8007988 */ /* 0x000fe80008000409 */
[----:B------:R-:W-:Y:S04]  /*3740*/  STS.U16 [R248+UR9+0x80], R241 ;  /* 0x000080f1f8007988 */ /* 0x000fe80008000409 */
[----:B------:R-:W-:Y:S04]  /*3750*/  STS.U16 [R248+UR9+0x2080], R242 ;  /* 0x002080f2f8007988 */ /* 0x000fe80008000409 */
[----:B------:R3:W-:Y:S04]  /*3760*/  STS.U16 [R243+UR9+0x100], R231 ;  /* 0x000100e7f3007988 */ /* 0x0007e80008000409 */
[----:B------:R4:W-:Y:S04]  /*3770*/  STS.U16 [R243+UR9+0x900], R170 ;  /* 0x000900aaf3007988 */ /* 0x0009e80008000409 */
[----:B------:R5:W-:Y:S01]  /*3780*/  STS.U16 [R243+UR9+0x2900], R172 ;  /* 0x002900acf3007988 */ /* 0x000be20008000409 */
[----:B---3--:R-:W-:-:S03]  /*3790*/  LOP3.LUT R231, R168, 0x40, RZ, 0x3c, !PT ;  /* 0x00000040a8e77812 */ /* 0x008fc600078e3cff */
[----:B------:R3:W-:Y:S01]  /*37a0*/  STS.U16 [R243+UR9+0x2d00], R174 ;  /* 0x002d00aef3007988 */ /* 0x0007e20008000409 */
[----:B----4-:R-:W-:-:S03]  /*37b0*/  LOP3.LUT R170, R168, 0x50, RZ, 0x3c, !PT ;  /* 0x00000050a8aa7812 */ /* 0x010fc600078e3cff */
[----:B------:R-:W-:Y:S01]  /*37c0*/  STS.U16 [R243+UR9+0x2100], R232 ;  /* 0x002100e8f3007988 */ /* 0x000fe20008000409 */
[----:B-----5:R-:W-:-:S03]  /*37d0*/  LOP3.LUT R172, R168, 0x60, RZ, 0x3c, !PT ;  /* 0x00000060a8ac7812 */ /* 0x020fc600078e3cff */
[----:B------:R-:W-:Y:S01]  /*37e0*/  STS.U16 [R243+UR9+0x500], R233 ;  /* 0x000500e9f3007988 */ /* 0x000fe20008000409 */
[----:B---3--:R-:W-:-:S03]  /*37f0*/  LOP3.LUT R174, R168, 0x70, RZ, 0x3c, !PT ;  /* 0x00000070a8ae7812 */ /* 0x008fc600078e3cff */
[----:B------:R-:W-:Y:S04]  /*3800*/  STS.U16 [R243+UR9+0x2500], R234 ;  /* 0x002500eaf3007988 */ /* 0x000fe80008000409 */
[----:B------:R-:W-:Y:S04]  /*3810*/  STS.U16 [R243+UR9+0xd00], R173 ;  /* 0x000d00adf3007988 */ /* 0x000fe80008000409 */
[----:B------:R-:W-:Y:S04]  /*3820*/  STS.U16 [R235+UR9+0x180], R175 ;  /* 0x000180afeb007988 */ /* 0x000fe80008000409 */
[----:B------:R3:W-:Y:S04]  /*3830*/  STS.U16 [R235+UR9+0x2180], R176 ;  /* 0x002180b0eb007988 */ /* 0x0007e80008000409 */
[----:B------:R-:W-:Y:S04]  /*3840*/  STS.U16 [R235+UR9+0x580], R177 ;  /* 0x000580b1eb007988 */ /* 0x000fe80008000409 */
[----:B------:R4:W-:Y:S01]  /*3850*/  STS.U16 [R235+UR9+0x2580], R178 ;  /* 0x002580b2eb007988 */ /* 0x0009e20008000409 */
[----:B---3--:R-:W-:-:S03]  /*3860*/  LOP3.LUT R176, R167, 0x20, RZ, 0x3c, !PT ;  /* 0x00000020a7b07812 */ /* 0x008fc600078e3cff */
[----:B------:R3:W-:Y:S04]  /*3870*/  STS.U16 [R235+UR9+0x980], R179 ;  /* 0x000980b3eb007988 */ /* 0x0007e80008000409 */
        /* <DEDUP_REMOVED lines=27> */
[----:B--2---:R3:W-:Y:S04]  /*3a30*/  STS.U16 [R174+UR9+0x380], R207 ;  /* 0x000380cfae007988 */ /* 0x0047e80008000409 */
        /* <DEDUP_REMOVED lines=22> */
[----:B------:R3:W-:Y:S01]  /*3ba0*/  STS.U16 [R176+UR9+0x8f00], R230 ;  /* 0x008f00e6b0007988 */ /* 0x0007e20008000409 */
[----:B-1----:R1:W-:Y:S06]  /*3bb0*/  MEMBAR.ALL.CTA ;  /* 0x0000000000007992 */ /* 0x0023ec0000008000 */
[----:B-1----:R-:W1:Y:S01]  /*3bc0*/  FENCE.VIEW.ASYNC.S ;  /* 0x00000000000073c6 */ /* 0x002e620000000000 */
[----:B----4-:R-:W-:Y:S01]  /*3bd0*/  SHF.R.S32.HI R178, RZ, 0x1f, R169 ;  /* 0x0000001fffb27819 */ /* 0x010fe200000114a9 */
[----:B0-----:R-:W-:Y:S01]  /*3be0*/  UIADD3 UR4, UPT, UPT, UR9, 0x4000, URZ ;  /* 0x0000400009047890 */ /* 0x001fe2000fffe0ff */
[----:B-1----:R-:W-:Y:S01]  /*3bf0*/  BAR.SYNC.DEFER_BLOCKING 0x0 ;  /* 0x0000000000007b1d */ /* 0x002fe20000010000 */
[----:B------:R-:W-:-:S02]  /*3c00*/  ISETP.NE.U32.AND P0, PT, RZ, UR12, PT ;  /* 0x0000000cff007c0c */ /* 0x000fc4000bf05070 */
[----:B------:R-:W-:Y:S01]  /*3c10*/  LEA.HI R178, R178, R169, RZ, 0x5 ;  /* 0x000000a9b2b27211 */ /* 0x000fe200078f28ff */
[----:B------:R-:W-:Y:S01]  /*3c20*/  USHF.R.U32.HI UR4, URZ, 0x4, UR4 ;  /* 0x00000004ff047899 */ /* 0x000fe20008011604 */
[----:B------:R-:W-:Y:S02]  /*3c30*/  ISETP.LT.OR P1, PT, R169, 0x20, P0 ;  /* 0x00000020a900780c */ /* 0x000fe40000721670 */
[----:B------:R-:W-:Y:S01]  /*3c40*/  SHF.R.S32.HI R173, RZ, 0x5, R178 ;  /* 0x00000005ffad7819 */ /* 0x000fe200000114b2 */
[----:B------:R-:W-:-:S03]  /*3c50*/  USGXT.U32 UR16, UR4, 0xe ;  /* 0x0000000e0410789a */ /* 0x000fc60008000000 */
[----:B------:R-:W-:Y:S01]  /*3c60*/  VIMNMX R173, PT, PT, R173, 0x1, !PT ;  /* 0x00000001adad7848 */ /* 0x000fe20007fe0100 */
[----:B------:R-:W-:Y:S01]  /*3c70*/  UIADD3 UR18, UP1, UPT, UR16, 0x1000080, URZ ;  /* 0x0100008010127890 */ /* 0x000fe2000ff3e0ff */
[----:B------:R-:W-:-:S03]  /*3c80*/  UMOV UR4, URZ ;  /* 0x000000ff00047c82 */ /* 0x000fc60008000000 */
[----:B------:R-:W-:Y:S01]  /*3c90*/  VIADD R175, R173, 0xffffffff ;  /* 0xffffffffadaf7836 */ /* 0x000fe20000000000 */
[----:B------:R-:W-:-:S04]  /*3ca0*/  UIADD3.X UR19, UPT, UPT, UR4, 0x40004040, URZ, UP1, !UPT ;  /* 0x4000404004137890 */ /* 0x000fc80008ffe4ff */
[----:B------:R-:W-:Y:S01]  /*3cb0*/  ISETP.NE.U32.AND P3, PT, R175, RZ, PT ;  /* 0x000000ffaf00720c */ /* 0x000fe20003f65070 */
[----:B---3--:R-:W-:-:S12]  /*3cc0*/  @P1 BRA `(.L_x_6) ;  /* 0x0000000000901947 */ /* 0x008fd80003800000 */
[----:B------:R-:W-:Y:S02]  /*3cd0*/  USHF.R.U32.HI UR14, URZ, 0x4, UR9 ;  /* 0x00000004ff0e7899 */ /* 0x000fe40008011609 */
[----:B------:R-:W-:Y:S02]  /*3ce0*/  UIADD3 UR5, UPT, UPT, UR9, 0x8000, URZ ;  /* 0x0000800009057890 */ /* 0x000fe4000fffe0ff */
[----:B------:R-:W-:Y:S02]  /*3cf0*/  USGXT.U32 UR14, UR14, 0xe ;  /* 0x0000000e0e0e789a */ /* 0x000fe40008000000 */
[----:B------:R-:W-:Y:S02]  /*3d00*/  USHF.R.U32.HI UR5, URZ, 0x4, UR5 ;  /* 0x00000004ff057899 */ /* 0x000fe40008011605 */
[----:B------:R-:W-:Y:S01]  /*3d10*/  UIADD3 UR26, UP1, UPT, UR14, 0x1000080, URZ ;  /* 0x010000800e1a7890 */ /* 0x000fe2000ff3e0ff */
[----:B------:R-:W-:Y:S01]  /*3d20*/  UMOV UR4, URZ ;  /* 0x000000ff00047c82 */ /* 0x000fe20008000000 */
[----:B------:R-:W-:-:S02]  /*3d30*/  USGXT.U32 UR6, UR5, 0xe ;  /* 0x0000000e0506789a */ /* 0x000fc40008000000 */
[----:B------:R-:W-:Y:S01]  /*3d40*/  UIADD3.X UR27, UPT, UPT, UR4, 0x40004040, URZ, UP1, !UPT ;  /* 0x40004040041b7890 */ /* 0x000fe20008ffe4ff */
[----:B------:R-:W-:Y:S01]  /*3d50*/  UMOV UR12, 0xfffffffe ;  /* 0xfffffffe000c7882 */ /* 0x000fe20000000000 */
[----:B------:R-:W-:Y:S01]  /*3d60*/  UMOV UR13, 0x7fffbfdf ;  /* 0x7fffbfdf000d7882 */ /* 0x000fe20000000000 */
[----:B------:R-:W-:Y:S01]  /*3d70*/  UMOV UR7, URZ ;  /* 0x000000ff00077c82 */ /* 0x000fe20008000000 */
[----:B------:R-:W-:Y:S02]  /*3d80*/  ULOP3.LUT UR14, UR14, 0x1000000, URZ, 0xfc, !UPT ;  /* 0x010000000e0e7892 */ /* 0x000fe4000f8efcff */
[----:B------:R-:W-:Y:S02]  /*3d90*/  UIADD3.64 UR12, UPT, UPT, UR6, -UR12, URZ ;  /* 0x8000000c060c7297 */ /* 0x000fe4000fffe0ff */
[----:B------:R-:W-:Y:S02]  /*3da0*/  UIADD3 UR17, UPT, UPT, UR8, 0x40, URZ ;  /* 0x0000004008117890 */ /* 0x000fe4000fffe0ff */
[----:B------:R-:W-:-:S02]  /*3db0*/  UIADD3.64 UR20, UPT, UPT, UR26, 0x180, URZ ;  /* 0x000001801a147897 */ /* 0x000fc4000fffe0ff */
[----:B------:R-:W-:Y:S02]  /*3dc0*/  UIADD3 UR34, UPT, UPT, UR8, 0x40, URZ ;  /* 0x0000004008227890 */ /* 0x000fe4000fffe0ff */
[----:B------:R-:W-:Y:S01]  /*3dd0*/  UIADD3.64 UR24, UPT, UPT, UR26, 0x200, URZ ;  /* 0x000002001a187897 */ /* 0x000fe2000fffe0ff */
[----:B------:R-:W-:Y:S01]  /*3de0*/  UMOV UR28, 0x0 ;  /* 0x00000000001c7882 */ /* 0x000fe20000000000 */
[----:B------:R-:W-:Y:S01]  /*3df0*/  UMOV UR29, 0x8108010 ;  /* 0x08108010001d7882 */ /* 0x000fe20000000000 */
[----:B------:R-:W-:Y:S01]  /*3e00*/  UMOV UR7, 0x80004020 ;  /* 0x8000402000077882 */ /* 0x000fe20000000000 */
[----:B------:R-:W-:Y:S01]  /*3e10*/  UMOV UR15, 0x40004040 ;  /* 0x40004040000f7882 */ /* 0x000fe20000000000 */
[----:B------:R-:W-:Y:S01]  /*3e20*/  UMOV UR30, 0x0 ;  /* 0x00000000001e7882 */ /* 0x000fe20000000000 */
[----:B------:R-:W-:Y:S01]  /*3e30*/  UMOV UR31, 0x8108010 ;  /* 0x08108010001f7882 */ /* 0x000fe20000000000 */
[----:B------:R-:W-:Y:S01]  /*3e40*/  UMOV UR32, 0x0 ;  /* 0x0000000000207882 */ /* 0x000fe20000000000 */
[----:B------:R-:W-:Y:S01]  /*3e50*/  UMOV UR33, 0x8108010 ;  /* 0x0810801000217882 */ /* 0x000fe20000000000 */
[----:B------:R-:W-:Y:S01]  /*3e60*/  UMOV UR4, UR11 ;  /* 0x0000000b00047c82 */ /* 0x000fe20008000000 */
[----:B------:R-:W-:Y:S01]  /*3e70*/  UMOV UR5, URZ ;  /* 0x000000ff00057c82 */ /* 0x000fe20008000000 */
[----:B------:R0:W-:Y:S01]  /*3e80*/  UTCHMMA gdesc[UR14], gdesc[UR6], tmem[UR8], tmem[UR28], idesc[UR29], !UPT ;  /* 0x00ff1c060e0075ea */ /* 0x0001e2000f800008 */
[----:B------:R-:W-:Y:S01]  /*3e90*/  UMOV UR36, 0x0 ;  /* 0x0000000000247882 */ /* 0x000fe20000000000 */
[----:B------:R-:W-:Y:S01]  /*3ea0*/  UMOV UR37, 0x8108010 ;  /* 0x0810801000257882 */ /* 0x000fe20000000000 */
[----:B------:R0:W-:Y:S01]  /*3eb0*/  UTCHMMA gdesc[UR26], gdesc[UR12], tmem[UR8], tmem[UR30], idesc[UR31], UPT ;  /* 0x00ff1e0c1a0075ea */ /* 0x0001e2000b800008 */
[----:B------:R-:W-:Y:S01]  /*3ec0*/  UMOV UR4, UR4 ;  /* 0x0000000400047c82 */ /* 0x000fe20008000000 */
[----:B------:R0:W-:Y:S01]  /*3ed0*/  UTCHMMA gdesc[UR20], gdesc[UR6], tmem[UR17], tmem[UR32], idesc[UR33], !UPT ;  /* 0x00ff2006140075ea */ /* 0x0001e2000f800011 */
[----:B------:R0:W-:Y:S01]  /*3ee0*/  UTCHMMA gdesc[UR24], gdesc[UR12], tmem[UR34], tmem[UR36], idesc[UR37], UPT ;  /* 0x00ff240c180075ea */ /* 0x0001e2000b800022 */
[----:B------:R0:W-:Y:S01]  /*3ef0*/  UTCBAR [UR4], URZ ;  /* 0x000000ff040073e9 */ /* 0x0001e200080000ff */
[----:B------:R-:W-:Y:S01]  /*3f00*/  NOP ;  /* 0x0000000000007918 */ /* 0x000fe20000000000 */
.L_x_6:
[----:B0-----:R-:W-:Y:S01]  /*3f10*/  UMOV UR4, URZ ;  /* 0x000000ff00047c82 */ /* 0x001fe20008000000 */
[----:B------:R-:W-:Y:S02]  /*3f20*/  IMAD.SHL.U32 R173, R12, 0x20, RZ ;  /* 0x000000200cad7824 */ /* 0x000fe400078e00ff */
[----:B------:R-:W-:Y:S01]  /*3f30*/  IMAD.SHL.U32 R13, R13, 0x20, RZ ;  /* 0x000000200d0d7824 */ /* 0x000fe200078e00ff */
[----:B------:R-:W-:Y:S06]  /*3f40*/  @!P3 BRA `(.L_x_7) ;  /* 0x000000180068b947 */ /* 0x000fec0003800000 */
[----:B------:R-:W-:Y:S01]  /*3f50*/  UIADD3 UR5, UPT, UPT, UR9, 0x9000, URZ ;  /* 0x0000900009057890 */ /* 0x000fe2000fffe0ff */
[----:B------:R-:W-:Y:S01]  /*3f60*/  IMAD.MOV.U32 R12, RZ, RZ, R175 ;  /* 0x000000ffff0c7224 */ /* 0x000fe200078e00af */
[----:B------:R-:W-:Y:S01]  /*3f70*/  UMOV UR14, 0xfffffffe ;  /* 0xfffffffe000e7882 */ /* 0x000fe20000000000 */
[----:B------:R-:W-:Y:S01]  /*3f80*/  UMOV UR15, 0x7fffbfdf ;  /* 0x7fffbfdf000f7882 */ /* 0x000fe20000000000 */
[----:B------:R-:W-:Y:S01]  /*3f90*/  USHF.R.U32.HI UR5, URZ, 0x4, UR5 ;  /* 0x00000004ff057899 */ /* 0x000fe20008011605 */
[----:B------:R-:W-:Y:S01]  /*3fa0*/  UMOV UR7, URZ ;  /* 0x000000ff00077c82 */ /* 0x000fe20008000000 */
[----:B------:R-:W-:Y:S02]  /*3fb0*/  ULOP3.LUT UR16, UR16, 0x1000000, URZ, 0xfc, !UPT ;  /* 0x0100000010107892 */ /* 0x000fe4000f8efcff */
[----:B------:R-:W-:Y:S02]  /*3fc0*/  USGXT.U32 UR6, UR5, 0xe ;  /* 0x0000000e0506789a */ /* 0x000fe40008000000 */
[----:B------:R-:W-:-:S02]  /*3fd0*/  UIADD3.64 UR26, UPT, UPT, UR18, 0x180, URZ ;  /* 0x00000180121a7897 */ /* 0x000fc4000fffe0ff */
[----:B------:R-:W-:Y:S02]  /*3fe0*/  UIADD3.64 UR28, UPT, UPT, UR18, 0x200, URZ ;  /* 0x00000200121c7897 */ /* 0x000fe4000fffe0ff */
[----:B------:R-:W-:Y:S01]  /*3ff0*/  UIADD3.64 UR14, UPT, UPT, UR6, -UR14, URZ ;  /* 0x8000000e060e7297 */ /* 0x000fe2000fffe0ff */
[----:B------:R-:W-:Y:S01]  /*4000*/  UMOV UR24, 0x1 ;  /* 0x0000000100187882 */ /* 0x000fe20000000000 */
[----:B------:R-:W-:Y:S01]  /*4010*/  UMOV UR5, URZ ;  /* 0x000000ff00057c82 */ /* 0x000fe20008000000 */
[----:B------:R-:W-:Y:S01]  /*4020*/  UMOV UR12, UR6 ;  /* 0x00000006000c7c82 */ /* 0x000fe20008000000 */
[----:B------:R-:W-:-:S08]  /*4030*/  UMOV UR13, 0x80004020 ;  /* 0x80004020000d7882 */ /* 0x000fd00000000000 */
.L_x_10:
[----:B------:R-:W-:Y:S01]  /*4040*/  USHF.L.U32 UR4, UR4, 0x1f, URZ ;  /* 0x0000001f04047899 */ /* 0x000fe200080006ff */
[----:B------:R-:W-:-:S04]  /*4050*/  IMAD.WIDE R28, R173, 0x2, R28 ;  /* 0x00000002ad1c7825 */ /* 0x000fc800078e021c */
[----:B------:R-:W-:-:S04]  /*4060*/  IMAD.WIDE R26, R173, 0x2, R26 ;  /* 0x00000002ad1a7825 */ /* 0x000fc800078e021a */
[----:B0-----:R-:W-:-:S04]  /*4070*/  IMAD.U32 R175, RZ, RZ, UR4 ;  /* 0x00000004ffaf7e24 */ /* 0x001fc8000f8e00ff */
[----:B------:R-:W0:Y:S02]  /*4080*/  SYNCS.PHASECHK.TRANS64.TRYWAIT P1, [UR11], R175 ;  /* 0x000000afff0075a7 */ /* 0x000e24000802110b */
[----:B0-----:R-:W-:Y:S05]  /*4090*/  @!P1 BRA `(.L_x_8) ;  /* 0x00000048001c9947 */ /* 0x001fea0003800000 */
.L_x_16:
[C---:B------:R-:W-:Y:S01]  /*40a0*/  ISETP.GT.AND P1, PT, R166.reuse, RZ, PT ;  /* 0x000000ffa600720c */ /* 0x040fe20003f24270 */
[C---:B------:R-:W-:Y:S01]  /*40b0*/  IMAD.WIDE R24, R173.reuse, 0x2, R24 ;  /* 0x00000002ad187825 */ /* 0x040fe200078e0218 */
[C---:B------:R-:W-:Y:S02]  /*40c0*/  ISETP.GT.AND P4, PT, R166.reuse, 0x8, PT ;  /* 0x00000008a600780c */ /* 0x040fe40003f84270 */
[C---:B------:R-:W-:Y:S01]  /*40d0*/  ISETP.GT.AND P5, PT, R166.reuse, 0x10, PT ;  /* 0x00000010a600780c */ /* 0x040fe20003fa4270 */
[C---:B------:R-:W-:Y:S01]  /*40e0*/  IMAD.WIDE R22, R173.reuse, 0x2, R22 ;  /* 0x00000002ad167825 */ /* 0x040fe200078e0216 */
[C---:B------:R-:W-:Y:S02]  /*40f0*/  ISETP.GT.AND P6, PT, R166.reuse, 0x18, PT ;  /* 0x00000018a600780c */ /* 0x040fe40003fc4270 */
[----:B------:R-:W-:Y:S01]  /*4100*/  ISETP.GT.AND P3, PT, R166, 0x1, PT ;  /* 0x00000001a600780c */ /* 0x000fe20003f64270 */
[----:B------:R-:W-:Y:S01]  /*4110*/  IMAD.WIDE R20, R173, 0x2, R20 ;  /* 0x00000002ad147825 */ /* 0x000fe200078e0214 */
[----:B------:R-:W-:-:S02]  /*4120*/  PRMT R239, RZ, 0x7610, R239 ;  /* 0x00007610ffef7816 */ /* 0x000fc400000000ef */
[----:B------:R-:W-:Y:S01]  /*4130*/  PRMT R241, RZ, 0x7610, R241 ;  /* 0x00007610fff17816 */ /* 0x000fe200000000f1 */
[C---:B------:R-:W-:Y:S01]  /*4140*/  IMAD.WIDE R18, R173.reuse, 0x2, R18 ;  /* 0x00000002ad127825 */ /* 0x040fe200078e0212 */
[----:B------:R-:W-:Y:S02]  /*4150*/  PRMT R249, RZ, 0x7610, R249 ;  /* 0x00007610fff97816 */ /* 0x000fe400000000f9 */
[----:B------:R-:W-:Y:S01]  /*4160*/  PRMT R251, RZ, 0x7610, R251 ;  /* 0x00007610fffb7816 */ /* 0x000fe200000000fb */
[C---:B------:R-:W-:Y:S01]  /*4170*/  IMAD.WIDE R16, R173.reuse, 0x2, R16 ;  /* 0x00000002ad107825 */ /* 0x040fe200078e0210 */
[----:B------:R-:W-:Y:S02]  /*4180*/  PRMT R226, RZ, 0x7610, R226 ;  /* 0x00007610ffe27816 */ /* 0x000fe400000000e2 */
[----:B------:R-:W-:Y:S01]  /*4190*/  PRMT R228, RZ, 0x7610, R228 ;  /* 0x00007610ffe47816 */ /* 0x000fe200000000e4 */
[C---:B------:R-:W-:Y:S01]  /*41a0*/  IMAD.WIDE R14, R173.reuse, 0x2, R14 ;  /* 0x00000002ad0e7825 */ /* 0x040fe200078e020e */
[----:B------:R-:W-:Y:S01]  /*41b0*/  PRMT R230, RZ, 0x7610, R230 ;  /* 0x00007610ffe67816 */ /* 0x000fe200000000e6 */
[----:B------:R-:W2:Y:S01]  /*41c0*/  @P1 LDG.E.U16 R241, desc[UR22][R16.64] ;  /* 0x0000001610f11981 */ /* 0x000ea2000c1e1500 */
[----:B------:R-:W-:Y:S01]  /*41d0*/  PRMT R232, RZ, 0x7610, R232 ;  /* 0x00007610ffe87816 */ /* 0x000fe200000000e8 */
[C---:B------:R-:W-:Y:S01]  /*41e0*/  IMAD.WIDE R44, R173.reuse, 0x2, R44 ;  /* 0x00000002ad2c7825 */ /* 0x040fe200078e022c */
[----:B------:R-:W-:Y:S01]  /*41f0*/  PRMT R245, RZ, 0x7610, R245 ;  /* 0x00007610fff57816 */ /* 0x000fe200000000f5 */
[----:B------:R-:W3:Y:S01]  /*4200*/  @P1 LDG.E.U16 R239, desc[UR22][R14.64] ;  /* 0x000000160eef1981 */ /* 0x000ee2000c1e1500 */
[----:B------:R-:W-:Y:S01]  /*4210*/  PRMT R247, RZ, 0x7610, R247 ;  /* 0x00007610fff77816 */ /* 0x000fe200000000f7 */
[----:B------:R-:W-:-:S02]  /*4220*/  IMAD.WIDE R42, R173, 0x2, R42 ;  /* 0x00000002ad2a7825 */ /* 0x000fc400078e022a */
[----:B------:R-:W4:Y:S04]  /*4230*/  @P4 LDG.E.U16 R249, desc[UR22][R18.64] ;  /* 0x0000001612f94981 */ /* 0x000f28000c1e1500 */
[----:B------:R-:W5:Y:S04]  /*4240*/  @P4 LDG.E.U16 R251, desc[UR22][R20.64] ;  /* 0x0000001614fb4981 */ /* 0x000f68000c1e1500 */
[----:B------:R-:W2:Y:S04]  /*4250*/  @P5 LDG.E.U16 R226, desc[UR22][R22.64] ;  /* 0x0000001616e25981 */ /* 0x000ea8000c1e1500 */
[----:B------:R-:W2:Y:S04]  /*4260*/  @P5 LDG.E.U16 R228, desc[UR22][R24.64] ;  /* 0x0000001618e45981 */ /* 0x000ea8000c1e1500 */
[----:B------:R-:W2:Y:S04]  /*4270*/  @P6 LDG.E.U16 R230, desc[UR22][R26.64] ;  /* 0x000000161ae66981 */ /* 0x000ea8000c1e1500 */
[----:B------:R-:W2:Y:S04]  /*4280*/  @P6 LDG.E.U16 R232, desc[UR22][R28.64] ;  /* 0x000000161ce86981 */ /* 0x000ea8000c1e1500 */
[----:B------:R-:W2:Y:S04]  /*4290*/  @P3 LDG.E.U16 R245, desc[UR22][R42.64] ;  /* 0x000000162af53981 */ /* 0x000ea8000c1e1500 */
[----:B------:R-:W2:Y:S01]  /*42a0*/  @P3 LDG.E.U16 R247, desc[UR22][R44.64] ;  /* 0x000000162cf73981 */ /* 0x000ea2000c1e1500 */
[----:B------:R-:W-:Y:S01]  /*42b0*/  ISETP.GT.AND P1, PT, R166, 0x2, PT ;  /* 0x00000002a600780c */ /* 0x000fe20003f24270 */
[----:B------:R-:W-:Y:S01]  /*42c0*/  IMAD.WIDE R48, R173, 0x2, R48 ;  /* 0x00000002ad307825 */ /* 0x000fe200078e0230 */
[----:B------:R-:W-:-:S02]  /*42d0*/  PRMT R224, RZ, 0x7610, R224 ;  /* 0x00007610ffe07816 */ /* 0x000fc400000000e0 */
[----:B------:R-:W-:Y:S01]  /*42e0*/  PRMT R222, RZ, 0x7610, R222 ;  /* 0x00007610ffde7816 */ /* 0x000fe200000000de */
[----:B------:R-:W-:Y:S01]  /*42f0*/  IMAD.WIDE R46, R173, 0x2, R46 ;  /* 0x00000002ad2e7825 */ /* 0x000fe200078e022e */
[C---:B------:R-:W-:Y:S02]  /*4300*/  ISETP.GT.AND P3, PT, R166.reuse, 0x4, PT ;  /* 0x00000004a600780c */ /* 0x040fe40003f64270 */
[C---:B------:R-:W-:Y:S02]  /*4310*/  ISETP.GT.AND P5, PT, R166.reuse, 0x5, PT ;  /* 0x00000005a600780c */ /* 0x040fe40003fa4270 */
[----:B------:R-:W-:-:S03]  /*4320*/  ISETP.GT.AND P4, PT, R166, 0x6, PT ;  /* 0x00000006a600780c */ /* 0x000fc60003f84270 */
[----:B------:R-:W2:Y:S04]  /*4330*/  @P1 LDG.E.U16 R224, desc[UR22][R46.64] ;  /* 0x000000162ee01981 */ /* 0x000ea8000c1e1500 */
[----:B------:R-:W2:Y:S01]  /*4340*/  @P1 LDG.E.U16 R222, desc[UR22][R48.64] ;  /* 0x0000001630de1981 */ /* 0x000ea2000c1e1500 */
[----:B------:R-:W-:Y:S01]  /*4350*/  ISETP.GT.AND P1, PT, R166, 0x7, PT ;  /* 0x00000007a600780c */ /* 0x000fe20003f24270 */
[C---:B------:R-:W-:Y:S01]  /*4360*/  IMAD.WIDE R10, R173.reuse, 0x2, R10 ;  /* 0x00000002ad0a7825 */ /* 0x040fe200078e020a */
[----:B------:R-:W-:Y:S02]  /*4370*/  PRMT R192, RZ, 0x7610, R192 ;  /* 0x00007610ffc07816 */ /* 0x000fe400000000c0 */
[----:B------:R-:W-:Y:S01]  /*4380*/  PRMT R190, RZ, 0x7610, R190 ;  /* 0x00007610ffbe7816 */ /* 0x000fe200000000be */
        /* <DEDUP_REMOVED lines=10> */
[----:B------:R-:W2:Y:S03]  /*4430*/  @P4 LDG.E.U16 R205, desc[UR22][R110.64] ;  /* 0x000000166ecd4981 */ /* 0x000ea6000c1e1500 */
[C---:B------:R-:W-:Y:S01]  /*4440*/  IMAD.WIDE R94, R173.reuse, 0x2, R94 ;  /* 0x00000002ad5e7825 */ /* 0x040fe200078e025e */
[----:B------:R-:W2:Y:S03]  /*4450*/  @P5 LDG.E.U16 R219, desc[UR22][R96.64] ;  /* 0x0000001660db5981 */ /* 0x000ea6000c1e1500 */
[C---:B------:R-:W-:Y:S01]  /*4460*/  IMAD.WIDE R80, R173.reuse, 0x2, R80 ;  /* 0x00000002ad507825 */ /* 0x040fe200078e0250 */
[----:B------:R-:W2:Y:S03]  /*4470*/  @P5 LDG.E.U16 R221, desc[UR22][R94.64] ;  /* 0x000000165edd5981 */ /* 0x000ea6000c1e1500 */
[----:B------:R-:W-:Y:S01]  /*4480*/  IMAD.WIDE R78, R173, 0x2, R78 ;  /* 0x00000002ad4e7825 */ /* 0x000fe200078e024e */
[----:B------:R-:W2:Y:S01]  /*4490*/  @P3 LDG.E.U16 R190, desc[UR22][R80.64] ;  /* 0x0000001650be3981 */ /* 0x000ea2000c1e1500 */
[----:B------:R-:W-:-:S03]  /*44a0*/  ISETP.GT.AND P5, PT, R166, 0xa, PT ;  /* 0x0000000aa600780c */ /* 0x000fc60003fa4270 */
[----:B------:R-:W4:Y:S01]  /*44b0*/  @P3 LDG.E.U16 R192, desc[UR22][R78.64] ;  /* 0x000000164ec03981 */ /* 0x000f22000c1e1500 */
[----:B------:R-:W-:-:S03]  /*44c0*/  ISETP.GT.AND P3, PT, R166, 0x9, PT ;  /* 0x00000009a600780c */ /* 0x000fc60003f64270 */
[----:B------:R-:W5:Y:S01]  /*44d0*/  @P4 LDG.E.U16 R203, desc[UR22][R112.64] ;  /* 0x0000001670cb4981 */ /* 0x000f62000c1e1500 */
[----:B------:R-:W-:-:S03]  /*44e0*/  ISETP.GT.AND P4, PT, R166, 0xb, PT ;  /* 0x0000000ba600780c */ /* 0x000fc60003f84270 */
[----:B------:R-:W5:Y:S04]  /*44f0*/  @P1 LDG.E.U16 R189, desc[UR22][R158.64] ;  /* 0x000000169ebd1981 */ /* 0x000f68000c1e1500 */
[----:B------:R-:W5:Y:S01]  /*4500*/  @P1 LDG.E.U16 R187, desc[UR22][R10.64] ;  /* 0x000000160abb1981 */ /* 0x000f62000c1e1500 */
        /* <DEDUP_REMOVED lines=14> */
[----:B------:R-:W5:Y:S03]  /*45f0*/  @P4 LDG.E.U16 R204, desc[UR22][R66.64] ;  /* 0x0000001642cc4981 */ /* 0x000f66000c1e1500 */
[C---:B------:R-:W-:Y:S01]  /*4600*/  IMAD.WIDE R50, R173.reuse, 0x2, R50 ;  /* 0x00000002ad327825 */ /* 0x040fe200078e0232 */
[----:B------:R-:W5:Y:S03]  /*4610*/  @P5 LDG.E.U16 R218, desc[UR22][R52.64] ;  /* 0x0000001634da5981 */ /* 0x000f66000c1e1500 */
[C---:B------:R-:W-:Y:S01]  /*4620*/  IMAD.WIDE R32, R173.reuse, 0x2, R32 ;  /* 0x00000002ad207825 */ /* 0x040fe200078e0220 */
[----:B------:R-:W5:Y:S03]  /*4630*/  @P5 LDG.E.U16 R220, desc[UR22][R50.64] ;  /* 0x0000001632dc5981 */ /* 0x000f66000c1e1500 */
[----:B------:R-:W-:Y:S01]  /*4640*/  IMAD.WIDE R30, R173, 0x2, R30 ;  /* 0x00000002ad1e7825 */ /* 0x000fe200078e021e */
[----:B------:R-:W5:Y:S01]  /*4650*/  @P3 LDG.E.U16 R233, desc[UR22][R32.64] ;  /* 0x0000001620e93981 */ /* 0x000f62000c1e1500 */
[----:B------:R-:W-:-:S03]  /*4660*/  ISETP.GT.AND P5, PT, R166, 0xe, PT ;  /* 0x0000000ea600780c */ /* 0x000fc60003fa4270 */
[----:B------:R-:W5:Y:S01]  /*4670*/  @P3 LDG.E.U16 R237, desc[UR22][R30.64] ;  /* 0x000000161eed3981 */ /* 0x000f62000c1e1500 */
        /* <DEDUP_REMOVED lines=54> */
[----:B------:R-:W-:-:S02]  /*49e0*/  ISETP.GT.AND P6, PT, R166, 0x3, PT ;  /* 0x00000003a600780c */ /* 0x000fc40003fc4270 */
[C---:B------:R-:W-:Y:S01]  /*49f0*/  ISETP.GT.AND P5, PT, R166.reuse, 0x17, PT ;  /* 0x00000017a600780c */ /* 0x040fe20003fa4270 */
        /* <DEDUP_REMOVED lines=19> */
[----:B------:R-:W-:Y:S01]  /*4b30*/  IMAD.WIDE R6, R173, 0x2, R6 ;  /* 0x00000002ad067825 */ /* 0x000fe200078e0206 */
[----:B------:R-:W-:-:S02]  /*4b40*/  PRMT R212, RZ, 0x7610, R212 ;  /* 0x00007610ffd47816 */ /* 0x000fc400000000d4 */
[----:B------:R-:W-:Y:S01]  /*4b50*/  PRMT R210, RZ, 0x7610, R210 ;  /* 0x00007610ffd27816 */ /* 0x000fe200000000d2 */
[C---:B------:R-:W-:Y:S01]  /*4b60*/  IMAD.WIDE R162, R173.reuse, 0x2, R162 ;  /* 0x00000002ada27825 */ /* 0x040fe200078e02a2 */
[----:B------:R-:W5:Y:S03]  /*4b70*/  @P5 LDG.E.U16 R179, desc[UR22][R6.64] ;  /* 0x0000001606b35981 */ /* 0x000f66000c1e1500 */
        /* <DEDUP_REMOVED lines=12> */
[----:B------:R-:W5:Y:S04]  /*4c40*/  @P4 LDG.E.U16 R225, desc[UR22][R38.64] ;  /* 0x0000001626e14981 */ /* 0x000f68000c1e1500 */
        /* <DEDUP_REMOVED lines=29> */
[----:B------:R-:W5:Y:S04]  /*4e20*/  @P3 LDG.E.U16 R194, desc[UR22][R76.64] ;  /* 0x000000164cc23981 */ /* 0x000f68000c1e1500 */
[----:B------:R-:W5:Y:S04]  /*4e30*/  @P3 LDG.E.U16 R196, desc[UR22][R74.64] ;  /* 0x000000164ac43981 */ /* 0x000f68000c1e1500 */
[----:B------:R-:W5:Y:S04]  /*4e40*/  @P4 LDG.E.U16 R193, desc[UR22][R122.64] ;  /* 0x000000167ac14981 */ /* 0x000f68000c1e1500 */
[----:B------:R-:W5:Y:S04]  /*4e50*/  @P4 LDG.E.U16 R191, desc[UR22][R124.64] ;  /* 0x000000167cbf4981 */ /* 0x000f68000c1e1500 */
[----:B------:R-:W5:Y:S04]  /*4e60*/  @P1 LDG.E.U16 R177, desc[UR22][R164.64] ;  /* 0x00000016a4b11981 */ /* 0x000f68000c1e1500 */
[----:B------:R-:W5:Y:S01]  /*4e70*/  @P1 LDG.E.U16 R175, desc[UR22][R4.64] ;  /* 0x0000001604af1981 */ /* 0x000f62000c1e1500 */
[----:B------:R-:W-:Y:S01]  /*4e80*/  BAR.SYNC.DEFER_BLOCKING 0x0 ;  /* 0x0000000000007b1d */ /* 0x000fe20000010000 */
[----:B------:R-:W-:Y:S01]  /*4e90*/  ISETP.GE.AND P1, PT, R171, R166, PT ;  /* 0x000000a6ab00720c */ /* 0x000fe20003f26270 */
        /* <DEDUP_REMOVED lines=9> */
[----:B------:R-:W-:-:S04]  /*4f30*/  IMAD.WIDE R142, R13, 0x2, R142 ;  /* 0x000000020d8e7825 */ /* 0x000fc800078e028e */
[----:B------:R-:W-:-:S04]  /*4f40*/  IMAD.WIDE R138, R13, 0x2, R138 ;  /* 0x000000020d8a7825 */ /* 0x000fc800078e028a */
[C---:B------:R-:W-:Y:S01]  /*4f50*/  IMAD.WIDE R134, R13.reuse, 0x2, R134 ;  /* 0x000000020d867825 */ /* 0x040fe200078e0286 */
[----:B---3--:R0:W-:Y:S03]  /*4f60*/  STS.U16 [R168+UR9+0x4000], R239 ;  /* 0x004000efa8007988 */ /* 0x0081e60008000409 */
[C---:B------:R-:W-:Y:S01]  /*4f70*/  IMAD.WIDE R130, R13.reuse, 0x2, R130 ;  /* 0x000000020d827825 */ /* 0x040fe200078e0282 */
[----:B--2---:R1:W-:Y:S03]  /*4f80*/  STS.U16 [R168+UR9+0x6000], R241 ;  /* 0x006000f1a8007988 */ /* 0x0043e60008000409 */
[----:B------:R-:W-:Y:S01]  /*4f90*/  IMAD.WIDE R126, R13, 0x2, R126 ;  /* 0x000000020d7e7825 */ /* 0x000fe200078e027e */
[----:B----4-:R2:W-:Y:S01]  /*4fa0*/  STS.U16 [R168+UR9+0x4400], R249 ;  /* 0x004400f9a8007988 */ /* 0x0105e20008000409 */
[----:B0-----:R-:W-:-:S03]  /*4fb0*/  PRMT R239, RZ, 0x7610, R239 ;  /* 0x00007610ffef7816 */ /* 0x001fc600000000ef */
[----:B-----5:R0:W-:Y:S01]  /*4fc0*/  STS.U16 [R168+UR9+0x6400], R251 ;  /* 0x006400fba8007988 */ /* 0x0201e20008000409 */
[C---:B------:R-:W-:Y:S01]  /*4fd0*/  IMAD.WIDE R152, R13.reuse, 0x2, R152 ;  /* 0x000000020d987825 */ /* 0x040fe200078e0298 */
[----:B-1----:R-:W-:Y:S02]  /*4fe0*/  PRMT R241, RZ, 0x7610, R241 ;  /* 0x00007610fff17816 */ /* 0x002fe400000000f1 */
[----:B------:R1:W-:Y:S01]  /*4ff0*/  STS.U16 [R168+UR9+0x4800], R226 ;  /* 0x004800e2a8007988 */ /* 0x0003e20008000409 */
[C---:B------:R-:W-:Y:S01]  /*5000*/  IMAD.WIDE R148, R13.reuse, 0x2, R148 ;  /* 0x000000020d947825 */ /* 0x040fe200078e0294 */
[----:B--2---:R-:W-:Y:S02]  /*5010*/  PRMT R249, RZ, 0x7610, R249 ;  /* 0x00007610fff97816 */ /* 0x004fe400000000f9 */
[----:B------:R2:W-:Y:S01]  /*5020*/  STS.U16 [R168+UR9+0x6800], R228 ;  /* 0x006800e4a8007988 */ /* 0x0005e20008000409 */
[----:B------:R-:W-:Y:S01]  /*5030*/  IMAD.WIDE R144, R13, 0x2, R144 ;  /* 0x000000020d907825 */ /* 0x000fe200078e0290 */
[----:B0-----:R-:W-:-:S02]  /*5040*/  PRMT R251, RZ, 0x7610, R251 ;  /* 0x00007610fffb7816 */ /* 0x001fc400000000fb */
[----:B------:R0:W-:Y:S01]  /*5050*/  STS.U16 [R168+UR9+0x4c00], R230 ;  /* 0x004c00e6a8007988 */ /* 0x0001e20008000409 */
[----:B-1----:R-:W-:-:S03]  /*5060*/  PRMT R226, RZ, 0x7610, R226 ;  /* 0x00007610ffe27816 */ /* 0x002fc600000000e2 */
[----:B------:R1:W-:Y:S01]  /*5070*/  STS.U16 [R168+UR9+0x6c00], R232 ;  /* 0x006c00e8a8007988 */ /* 0x0003e20008000409 */
[----:B--2---:R-:W-:-:S03]  /*5080*/  PRMT R228, RZ, 0x7610, R228 ;  /* 0x00007610ffe47816 */ /* 0x004fc600000000e4 */
[----:B------:R2:W-:Y:S01]  /*5090*/  STS.U16 [R248+UR9+0x4080], R245 ;  /* 0x004080f5f8007988 */ /* 0x0005e20008000409 */
[----:B0-----:R-:W-:-:S03]  /*50a0*/  PRMT R230, RZ, 0x7610, R230 ;  /* 0x00007610ffe67816 */ /* 0x001fc600000000e6 */
[----:B------:R0:W-:Y:S01]  /*50b0*/  STS.U16 [R248+UR9+0x6080], R247 ;  /* 0x006080f7f8007988 */ /* 0x0001e20008000409 */
[----:B-1----:R-:W-:Y:S01]  /*50c0*/  PRMT R232, RZ, 0x7610, R232 ;  /* 0x00007610ffe87816 */ /* 0x002fe200000000e8 */
[C---:B------:R-:W-:Y:S02]  /*50d0*/  IMAD.WIDE R140, R13.reuse, 0x2, R140 ;  /* 0x000000020d8c7825 */ /* 0x040fe400078e028c */
[----:B------:R-:W3:Y:S01]  /*50e0*/  @!P1 LDG.E.U16 R226, desc[UR22][R126.64] ;  /* 0x000000167ee29981 */ /* 0x000ee2000c1e1500 */
[----:B--2---:R-:W-:Y:S01]  /*50f0*/  PRMT R245, RZ, 0x7610, R245 ;  /* 0x00007610fff57816 */ /* 0x004fe200000000f5 */
[C---:B------:R-:W-:Y:S02]  /*5100*/  IMAD.WIDE R136, R13.reuse, 0x2, R136 ;  /* 0x000000020d887825 */ /* 0x040fe400078e0288 */
[----:B------:R-:W2:Y:S01]  /*5110*/  @!P1 LDG.E.U16 R228, desc[UR22][R130.64] ;  /* 0x0000001682e49981 */ /* 0x000ea2000c1e1500 */
[----:B0-----:R-:W-:Y:S01]  /*5120*/  PRMT R247, RZ, 0x7610, R247 ;  /* 0x00007610fff77816 */ /* 0x001fe200000000f7 */
[----:B------:R-:W-:-:S02]  /*5130*/  IMAD.WIDE R132, R13, 0x2, R132 ;  /* 0x000000020d847825 */ /* 0x000fc400078e0284 */
[----:B------:R-:W4:Y:S02]  /*5140*/  @!P1 LDG.E.U16 R230, desc[UR22][R134.64] ;  /* 0x0000001686e69981 */ /* 0x000f24000c1e1500 */
[C---:B------:R-:W-:Y:S02]  /*5150*/  IMAD.WIDE R128, R13.reuse, 0x2, R128 ;  /* 0x000000020d807825 */ /* 0x040fe400078e0280 */
[----:B------:R-:W5:Y:S02]  /*5160*/  @!P1 LDG.E.U16 R232, desc[UR22][R138.64] ;  /* 0x000000168ae89981 */ /* 0x000f64000c1e1500 */
[----:B------:R-:W-:Y:S02]  /*5170*/  IMAD.WIDE R156, R13, 0x2, R156 ;  /* 0x000000020d9c7825 */ /* 0x000fe400078e029c */
[----:B------:R-:W2:Y:S04]  /*5180*/  @!P1 LDG.E.U16 R234, desc[UR22][R142.64] ;  /* 0x000000168eea9981 */ /* 0x000ea8000c1e1500 */
        /* <DEDUP_REMOVED lines=11> */
[----:B------:R0:W-:Y:S04]  /*5240*/  STS.U16 [R248+UR9+0x4480], R237 ;  /* 0x004480edf8007988 */ /* 0x0001e80008000409 */
[----:B------:R0:W-:Y:S04]  /*5250*/  STS.U16 [R248+UR9+0x6480], R233 ;  /* 0x006480e9f8007988 */ /* 0x0001e80008000409 */
[----:B------:R0:W-:Y:S04]  /*5260*/  STS.U16 [R248+UR9+0x4880], R229 ;  /* 0x004880e5f8007988 */ /* 0x0001e80008000409 */
[----:B------:R0:W-:Y:S01]  /*5270*/  STS.U16 [R248+UR9+0x6880], R227 ;  /* 0x006880e3f8007988 */ /* 0x0001e20008000409 */
[----:B------:R-:W-:-:S04]  /*5280*/  ULEA UR11, UR24, UR9, 0x3 ;  /* 0x00000009180b7291 */ /* 0x000fc8000f8e18ff */
[----:B------:R-:W-:Y:S01]  /*5290*/  UIADD3 UR11, UPT, UPT, UR11, 0xa000, URZ ;  /* 0x0000a0000b0b7890 */ /* 0x000fe2000fffe0ff */
        /* <DEDUP_REMOVED lines=50> */
[----:B---3--:R0:W-:Y:S04]  /*55c0*/  STS.U16 [R167+UR9+0x9000], R226 ;  /* 0x009000e2a7007988 */ /* 0x0081e80008000409 */
[----:B--2---:R0:W-:Y:S04]  /*55d0*/  STS.U16 [R167+UR9+0x9200], R228 ;  /* 0x009200e4a7007988 */ /* 0x0041e80008000409 */
[----:B----4-:R0:W-:Y:S04]  /*55e0*/  STS.U16 [R167+UR9+0x9400], R230 ;  /* 0x009400e6a7007988 */ /* 0x0101e80008000409 */
[----:B-----5:R0:W-:Y:S04]  /*55f0*/  STS.U16 [R167+UR9+0x9600], R232 ;  /* 0x009600e8a7007988 */ /* 0x0201e80008000409 */
        /* <DEDUP_REMOVED lines=12> */
[----:B------:R1:W-:Y:S06]  /*56c0*/  MEMBAR.ALL.CTA ;  /* 0x0000000000007992 */ /* 0x0003ec0000008000 */
[----:B-1----:R-:W1:Y:S02]  /*56d0*/  FENCE.VIEW.ASYNC.S ;  /* 0x00000000000073c6 */ /* 0x002e640000000000 */
[----:B-1----:R-:W-:Y:S06]  /*56e0*/  BAR.SYNC.DEFER_BLOCKING 0x0 ;  /* 0x0000000000007b1d */ /* 0x002fec0000010000 */
[----:B------:R-:W-:Y:S05]  /*56f0*/  @P0 BRA `(.L_x_9) ;  /* 0x0000000000500947 */ /* 0x000fea0003800000 */
[----:B------:R-:W-:Y:S02]  /*5700*/  UIADD3 UR25, UPT, UPT, UR8, 0x40, URZ ;  /* 0x0000004008197890 */ /* 0x000fe4000fffe0ff */
[----:B------:R-:W-:Y:S01]  /*5710*/  UIADD3 UR34, UPT, UPT, UR8, 0x40, URZ ;  /* 0x0000004008227890 */ /* 0x000fe2000fffe0ff */
        /* <DEDUP_REMOVED lines=9> */
[----:B------:R1:W-:Y:S01]  /*57b0*/  UTCHMMA gdesc[UR16], gdesc[UR12], tmem[UR8], tmem[UR20], idesc[UR21], UPT ;  /* 0x00ff140c100075ea */ /* 0x0003e2000b800008 */
[----:B------:R-:W-:Y:S01]  /*57c0*/  UMOV UR36, 0x0 ;  /* 0x0000000000247882 */ /* 0x000fe20000000000 */
[----:B------:R-:W-:Y:S01]  /*57d0*/  UMOV UR37, 0x8108010 ;  /* 0x0810801000257882 */ /* 0x000fe20000000000 */
[----:B------:R1:W-:Y:S01]  /*57e0*/  UTCHMMA gdesc[UR18], gdesc[UR14], tmem[UR8], tmem[UR30], idesc[UR31], UPT ;  /* 0x00ff1e0e120075ea */ /* 0x0003e2000b800008 */
[----:B------:R-:W-:Y:S01]  /*57f0*/  UMOV UR4, UR6 ;  /* 0x0000000600047c82 */ /* 0x000fe20008000000 */
[----:B------:R1:W-:Y:S01]  /*5800*/  UTCHMMA gdesc[UR26], gdesc[UR12], tmem[UR25], tmem[UR32], idesc[UR33], UPT ;  /* 0x00ff200c1a0075ea */ /* 0x0003e2000b800019 */
[----:B------:R1:W-:Y:S01]  /*5810*/  UTCHMMA gdesc[UR28], gdesc[UR14], tmem[UR34], tmem[UR36], idesc[UR37], UPT ;  /* 0x00ff240e1c0075ea */ /* 0x0003e2000b800022 */
[----:B------:R1:W-:Y:S01]  /*5820*/  UTCBAR [UR4], URZ ;  /* 0x000000ff040073e9 */ /* 0x0003e200080000ff */
[----:B------:R-:W-:Y:S01]  /*5830*/  NOP ;  /* 0x0000000000007918 */ /* 0x000fe20000000000 */
.L_x_9:
[----:B------:R-:W-:Y:S01]  /*5840*/  UIADD3 UR24, UPT, UPT, UR24, 0x1, URZ ;  /* 0x0000000118187890 */ /* 0x000fe2000fffe0ff */
[----:B------:R-:W-:Y:S02]  /*5850*/  VIADD R12, R12, 0xffffffff ;  /* 0xffffffff0c0c7836 */ /* 0x000fe40000000000 */
[----:B------:R-:W-:Y:S01]  /*5860*/  VIADD R166, R166, 0xffffffe0 ;  /* 0xffffffe0a6a67836 */ /* 0x000fe20000000000 */
[----:B------:R-:W-:Y:S02]  /*5870*/  UISETP.GT.AND UP1, UPT, UR24, 0x1, UPT ;  /* 0x000000011800788c */ /* 0x000fe4000bf24270 */
[----:B------:R-:W-:Y:S02]  /*5880*/  ISETP.NE.U32.AND P1, PT, R12, RZ, PT ;  /* 0x000000ff0c00720c */ /* 0x000fe40003f25070 */
[----:B-1----:R-:W-:Y:S02]  /*5890*/  USEL UR4, URZ, 0x1, !UP1 ;  /* 0x00000001ff047887 */ /* 0x002fe4000c800000 */
[----:B------:R-:W-:-:S02]  /*58a0*/  USEL UR24, UR24, URZ, !UP1 ;  /* 0x000000ff18187287 */ /* 0x000fc4000c800000 */
[----:B------:R-:W-:-:S03]  /*58b0*/  ULOP3.LUT UR6, UR5, UR4, URZ, 0x3c, !UPT ;  /* 0x0000000405067292 */ /* 0x000fc6000f8e3cff */
[----:B------:R-:W-:-:S04]  /*58c0*/  UMOV UR4, UR5 ;  /* 0x0000000500047c82 */ /* 0x000fc80008000000 */
[----:B------:R-:W-:Y:S01]  /*58d0*/  UMOV UR5, UR6 ;  /* 0x0000000600057c82 */ /* 0x000fe20008000000 */
[----:B------:R-:W-:Y:S05]  /*58e0*/  @P1 BRA `(.L_x_10) ;  /* 0xffffffe400d41947 */ /* 0x000fea000383ffff */
.L_x_7:
[----:B------:R-:W1:Y:S01]  /*58f0*/  LDC R133, c[0x0][0x3b4] ;  /* 0x0000ed00ff857b82 */ /* 0x000e620000000800 */
[----:B------:R-:W-:-:S13]  /*5900*/  ISETP.GE.AND P0, PT, R169, 0x20, PT ;  /* 0x00000020a900780c */ /* 0x000fda0003f06270 */
[----:B------:R-:W-:Y:S05]  /*5910*/  @!P0 BRA `(.L_x_11) ;  /* 0x0000000000108947 */ /* 0x000fea0003800000 */
[----:B------:R-:W-:-:S06]  /*5920*/  USHF.L.U32 UR4, UR4, 0x1f, URZ ;  /* 0x0000001f04047899 */ /* 0x000fcc00080006ff */
[----:B------:R-:W-:-:S04]  /*5930*/  IMAD.U32 R4, RZ, RZ, UR4 ;  /* 0x00000004ff047e24 */ /* 0x000fc8000f8e00ff */
[----:B------:R-:W2:Y:S02]  /*5940*/  SYNCS.PHASECHK.TRANS64.TRYWAIT P0, [UR11], R4 ;  /* 0x00000004ff0075a7 */ /* 0x000ea4000800110b */
[----:B--2---:R-:W-:Y:S05]  /*5950*/  @!P0 BRA `(.L_x_12) ;  /* 0x0000002c00f88947 */ /* 0x004fea0003800000 */
.L_x_11:
[----:B------:R-:W-:Y:S01]  /*5960*/  BAR.SYNC.DEFER_BLOCKING 0x0 ;  /* 0x0000000000007b1d */ /* 0x000fe20000010000 */
[C---:B------:R-:W-:Y:S02]  /*5970*/  VIADD R132, R2.reuse, 0x4 ;  /* 0x0000000402847836 */ /* 0x040fe40000000000 */
[C---:B------:R-:W-:Y:S02]  /*5980*/  VIADD R136, R2.reuse, 0x1 ;  /* 0x0000000102887836 */ /* 0x040fe40000000000 */
[C---:B------:R-:W-:Y:S01]  /*5990*/  VIADD R135, R2.reuse, 0x2 ;  /* 0x0000000202877836 */ /* 0x040fe20000000000 */
[----:B------:R-:W2:Y:S01]  /*59a0*/  LDCU.128 UR4, c[0x0][0x390] ;  /* 0x00007200ff0477ac */ /* 0x000ea20008000c00 */
[C---:B------:R-:W-:Y:S02]  /*59b0*/  VIADD R134, R2.reuse, 0x3 ;  /* 0x0000000302867836 */ /* 0x040fe40000000000 */
[----:B------:R-:W-:Y:S01]  /*59c0*/  VIADD R145, R2, 0x5 ;  /* 0x0000000502917836 */ /* 0x000fe20000000000 */
[----:B------:R-:W3:Y:S02]  /*59d0*/  @!P2 SYNCS.CCTL.IV [UR9+0xa000] ;  /* 0x00a00000ff00a9b1 */ /* 0x000ee40008000009 */
[----:B---3--:R-:W-:Y:S01]  /*59e0*/  BAR.SYNC.DEFER_BLOCKING 0x0 ;  /* 0x0000000000007b1d */ /* 0x008fe20000010000 */
[----:B--2---:R-:W-:Y:S01]  /*59f0*/  ISETP.GE.AND P0, PT, R132, UR7, PT ;  /* 0x0000000784007c0c */ /* 0x004fe2000bf06270 */
[C---:B-1----:R-:W-:Y:S01]  /*5a00*/  IMAD R132, R0.reuse, R133, RZ ;  /* 0x0000008500847224 */ /* 0x042fe200078e02ff */
[----:B------:R-:W-:-:S02]  /*5a10*/  ISETP.GE.AND P1, PT, R0, UR6, PT ;  /* 0x0000000600007c0c */ /* 0x000fc4000bf26270 */
[----:B------:R-:W-:Y:S02]  /*5a20*/  ISETP.GE.AND P5, PT, R136, UR7, PT ;  /* 0x0000000788007c0c */ /* 0x000fe4000bfa6270 */
[----:B------:R-:W-:Y:S01]  /*5a30*/  ISETP.LT.AND P1, PT, R2, UR7, !P1 ;  /* 0x0000000702007c0c */ /* 0x000fe2000cf21270 */
[----:B------:R-:W1:Y:S01]  /*5a40*/  LDTM.x128 R4, tmem[UR10] ;  /* 0x0000000a000479ee */ /* 0x000e6200083c0000 */
[----:B------:R-:W2:Y:S01]  /*5a50*/  LDCU UR10, c[0x0][0x3b8] ;  /* 0x00007700ff0a77ac */ /* 0x000ea20008000800 */
[----:B------:R-:W-:Y:S02]  /*5a60*/  ISETP.GE.AND P3, PT, R135, UR7, PT ;  /* 0x0000000787007c0c */ /* 0x000fe4000bf66270 */
[----:B------:R-:W-:Y:S01]  /*5a70*/  ISETP.GE.AND P4, PT, R134, UR7, PT ;  /* 0x0000000786007c0c */ /* 0x000fe2000bf86270 */
[----:B------:R-:W3:Y:S01]  /*5a80*/  @!P2 SYNCS.CCTL.IV [UR9+0xa008] ;  /* 0x00a00800ff00a9b1 */ /* 0x000ee20008000009 */
[C---:B------:R-:W-:Y:S01]  /*5a90*/  ISETP.GE.AND P2, PT, R2.reuse, UR7, PT ;  /* 0x0000000702007c0c */ /* 0x040fe2000bf46270 */
[----:B------:R-:W-:Y:S01]  /*5aa0*/  NOP ;  /* 0x0000000000007918 */ /* 0x000fe20000000000 */
[----:B--2---:R-:W-:-:S02]  /*5ab0*/  IMAD R135, R2, UR10, RZ ;  /* 0x0000000a02877c24 */ /* 0x004fc4000f8e02ff */
[----:B------:R-:W-:Y:S02]  /*5ac0*/  ISETP.LT.AND P2, PT, R3, UR6, !P2 ;  /* 0x0000000603007c0c */ /* 0x000fe4000d741270 */
[----:B------:R-:W-:Y:S01]  /*5ad0*/  VIADD R141, R135, UR10 ;  /* 0x0000000a878d7c36 */ /* 0x000fe20008000000 */
[----:B-1----:R-:W-:Y:S02]  /*5ae0*/  F2FP.F16.F32.PACK_AB R142, R69, R68 ;  /* 0x00000044458e723e */ /* 0x002fe400000000ff */
[----:B------:R-:W-:Y:S01]  /*5af0*/  F2FP.F16.F32.PACK_AB R140, R5, R4 ;  /* 0x00000004058c723e */ /* 0x000fe200000000ff */
[----:B------:R-:W-:Y:S01]  /*5b00*/  IMAD R5, R133, 0x80, R132 ;  /* 0x0000008085057824 */ /* 0x000fe200078e0284 */
[----:B------:R-:W-:Y:S02]  /*5b10*/  LEA R68, P6, R132, UR4, 0x1 ;  /* 0x0000000484447c11 */ /* 0x000fe4000f8c08ff */
[----:B------:R-:W-:Y:S02]  /*5b20*/  PRMT R143, R140, 0x7632, R143 ;  /* 0x000076328c8f7816 */ /* 0x000fe4000000008f */
[----:B------:R-:W-:-:S02]  /*5b30*/  LEA.HI.X.SX32 R69, R132, UR5, 0x1, P6 ;  /* 0x0000000584457c11 */ /* 0x000fc4000b0f0eff */
[----:B------:R-:W-:Y:S02]  /*5b40*/  LEA R4, P6, R5, UR4, 0x1 ;  /* 0x0000000405047c11 */ /* 0x000fe4000f8c08ff */
[----:B------:R-:W-:Y:S01]  /*5b50*/  PRMT R144, R142, 0x7632, R144 ;  /* 0x000076328e907816 */ /* 0x000fe20000000090 */
[--C-:B------:R-:W-:Y:S01]  /*5b60*/  IMAD.WIDE R132, R135, 0x2, R68.reuse ;  /* 0x0000000287847825 */ /* 0x100fe200078e0244 */
[----:B------:R-:W-:Y:S02]  /*5b70*/  LEA.HI.X.SX32 R5, R5, UR5, 0x1, P6 ;  /* 0x0000000505057c11 */ /* 0x000fe4000b0f0eff */
[----:B------:R-:W-:Y:S01]  /*5b80*/  ISETP.LT.AND P6, PT, R0, UR6, !P5 ;  /* 0x0000000600007c0c */ /* 0x000fe2000efc1270 */
[----:B------:R-:W-:Y:S01]  /*5b90*/  IMAD.WIDE R136, R141, 0x2, R68 ;  /* 0x000000028d887825 */ /* 0x000fe200078e0244 */
[----:B------:R-:W-:Y:S01]  /*5ba0*/  ISETP.LT.AND P5, PT, R3, UR6, !P5 ;  /* 0x0000000603007c0c */ /* 0x000fe2000efa1270 */
[----:B------:R1:W-:Y:S01]  /*5bb0*/  @P1 STG.E.U16 desc[UR22][R132.64], R140 ;  /* 0x0000008c84001986 */ /* 0x0003e2000c101516 */
[----:B------:R-:W-:Y:S01]  /*5bc0*/  ISETP.GE.AND P1, PT, R145, UR7, PT ;  /* 0x0000000791007c0c */ /* 0x000fe2000bf26270 */
[----:B------:R-:W-:Y:S01]  /*5bd0*/  IMAD.WIDE R134, R135, 0x2, R4 ;  /* 0x0000000287867825 */ /* 0x000fe200078e0204 */
[----:B------:R-:W-:-:S02]  /*5be0*/  F2FP.F16.F32.PACK_AB R12, R13, R12 ;  /* 0x0000000c0d0c723e */ /* 0x000fc400000000ff */
[----:B------:R-:W-:Y:S01]  /*5bf0*/  F2FP.F16.F32.PACK_AB R76, R77, R76 ;  /* 0x0000004c4d4c723e */ /* 0x000fe200000000ff */
[----:B------:R-:W-:Y:S01]  /*5c00*/  IMAD.WIDE R138, R141, 0x2, R4 ;  /* 0x000000028d8a7825 */ /* 0x000fe200078e0204 */
[----:B------:R2:W-:Y:S01]  /*5c10*/  @P2 STG.E.U16 desc[UR22][R134.64], R142 ;  /* 0x0000008e86002986 */ /* 0x0005e2000c101516 */
[C---:B------:R-:W-:Y:S02]  /*5c20*/  ISETP.LT.AND P2, PT, R0.reuse, UR6, !P3 ;  /* 0x0000000600007c0c */ /* 0x040fe4000df41270 */
[C---:B------:R-:W-:Y:S01]  /*5c30*/  ISETP.LT.AND P3, PT, R3.reuse, UR6, !P3 ;  /* 0x0000000603007c0c */ /* 0x040fe2000df61270 */
[----:B------:R4:W-:Y:S01]  /*5c40*/  @P6 STG.E.U16 desc[UR22][R136.64], R143 ;  /* 0x0000008f88006986 */ /* 0x0009e2000c101516 */
[----:B------:R-:W-:Y:S01]  /*5c50*/  ISETP.LT.AND P6, PT, R0, UR6, !P4 ;  /* 0x0000000600007c0c */ /* 0x000fe2000e7c1270 */
[----:B-1----:R-:W-:Y:S01]  /*5c60*/  VIADD R140, R2, 0x6 ;  /* 0x00000006028c7836 */ /* 0x002fe20000000000 */
[----:B------:R-:W-:Y:S01]  /*5c70*/  ISETP.LT.AND P4, PT, R3, UR6, !P4 ;  /* 0x0000000603007c0c */ /* 0x000fe2000e781270 */
[----:B------:R1:W-:Y:S01]  /*5c80*/  @P5 STG.E.U16 desc[UR22][R138.64], R144 ;  /* 0x000000908a005986 */ /* 0x0003e2000c101516 */
[----:B------:R-:W-:-:S02]  /*5c90*/  F2FP.F16.F32.PACK_AB R14, R15, R14 ;  /* 0x0000000e0f0e723e */ /* 0x000fc400000000ff */
[----:B------:R-:W-:Y:S01]  /*5ca0*/  ISETP.GE.AND P5, PT, R140, UR7, PT ;  /* 0x000000078c007c0c */ /* 0x000fe2000bfa6270 */
[----:B--2---:R-:W-:Y:S01]  /*5cb0*/  VIADD R134, R2, 0x7 ;  /* 0x0000000702867836 */ /* 0x004fe20000000000 */
[----:B------:R-:W-:Y:S02]  /*5cc0*/  F2FP.F16.F32.PACK_AB R135, R7, R6 ;  /* 0x000000060787723e */ /* 0x000fe400000000ff */
[----:B------:R-:W-:Y:S02]  /*5cd0*/  F2FP.F16.F32.PACK_AB R78, R79, R78 ;  /* 0x0000004e4f4e723e */ /* 0x000fe400000000ff */
[----:B----4-:R-:W-:Y:S01]  /*5ce0*/  F2FP.F16.F32.PACK_AB R137, R71, R70 ;  /* 0x000000464789723e */ /* 0x010fe200000000ff */
[----:B------:R-:W-:Y:S01]  /*5cf0*/  VIADD R71, R141, UR10 ;  /* 0x0000000a8d477c36 */ /* 0x000fe20008000000 */
[C---:B------:R-:W-:Y:S02]  /*5d00*/  PRMT R136, R135.reuse, 0x7610, R136 ;  /* 0x0000761087887816 */ /* 0x040fe40000000088 */
[----:B-1----:R-:W-:Y:S01]  /*5d10*/  PRMT R138, R135, 0x7632, R138 ;  /* 0x00007632878a7816 */ /* 0x002fe2000000008a */
[----:B------:R-:W-:Y:S01]  /*5d20*/  VIADD R141, R71, UR10 ;  /* 0x0000000a478d7c36 */ /* 0x000fe20008000000 */
[----:B------:R-:W-:Y:S01]  /*5d30*/  F2FP.F16.F32.PACK_AB R16, R17, R16 ;  /* 0x000000101110723e */ /* 0x000fe200000000ff */
[----:B------:R-:W-:Y:S01]  /*5d40*/  IMAD.WIDE R6, R71, 0x2, R68 ;  /* 0x0000000247067825 */ /* 0x000fe200078e0244 */
[----:B------:R-:W-:-:S02]  /*5d50*/  F2FP.F16.F32.PACK_AB R80, R81, R80 ;  /* 0x000000505150723e */ /* 0x000fc400000000ff */
[----:B------:R-:W-:Y:S01]  /*5d60*/  F2FP.F16.F32.PACK_AB R18, R19, R18 ;  /* 0x000000121312723e */ /* 0x000fe200000000ff */
[----:B------:R-:W-:Y:S01]  /*5d70*/  IMAD.WIDE R70, R71, 0x2, R4 ;  /* 0x0000000247467825 */ /* 0x000fe200078e0204 */
[----:B------:R1:W-:Y:S01]  /*5d80*/  @P2 STG.E.U16 desc[UR22][R6.64], R136 ;  /* 0x0000008806002986 */ /* 0x0003e2000c101516 */
[----:B------:R-:W-:Y:S02]  /*5d90*/  ISETP.GE.AND P2, PT, R134, UR7, PT ;  /* 0x0000000786007c0c */ /* 0x000fe4000bf46270 */
[----:B------:R-:W-:Y:S01]  /*5da0*/  IMAD.WIDE R132, R141, 0x2, R68 ;  /* 0x000000028d847825 */ /* 0x000fe200078e0244 */
[----:B------:R-:W-:Y:S01]  /*5db0*/  @P3 STG.E.U16 desc[UR22][R70.64], R137 ;  /* 0x0000008946003986 */ /* 0x000fe2000c101516 */
[----:B------:R-:W-:Y:S02]  /*5dc0*/  F2FP.F16.F32.PACK_AB R82, R83, R82 ;  /* 0x000000525352723e */ /* 0x000fe400000000ff */
[----:B------:R-:W-:Y:S01]  /*5dd0*/  VIADD R135, R2, 0x8 ;  /* 0x0000000802877836 */ /* 0x000fe20000000000 */
[----:B------:R2:W-:Y:S01]  /*5de0*/  @P6 STG.E.U16 desc[UR22][R132.64], R138 ;  /* 0x0000008a84006986 */ /* 0x0005e2000c101516 */
[----:B------:R-:W-:Y:S01]  /*5df0*/  ISETP.LT.AND P6, PT, R0, UR6, !P0 ;  /* 0x0000000600007c0c */ /* 0x000fe2000c7c1270 */
[----:B------:R-:W-:Y:S01]  /*5e00*/  VIADD R134, R2, 0x9 ;  /* 0x0000000902867836 */ /* 0x000fe20000000000 */
[----:B------:R-:W-:Y:S01]  /*5e10*/  ISETP.LT.AND P0, PT, R3, UR6, !P0 ;  /* 0x0000000603007c0c */ /* 0x000fe2000c701270 */
[----:B-1----:R-:W-:Y:S01]  /*5e20*/  IMAD.WIDE R6, R141, 0x2, R4 ;  /* 0x000000028d067825 */ /* 0x002fe200078e0204 */
[----:B------:R-:W-:-:S02]  /*5e30*/  PRMT R136, R137, 0x7632, R136 ;  /* 0x0000763289887816 */ /* 0x000fc40000000088 */
[----:B------:R-:W-:Y:S02]  /*5e40*/  ISETP.GE.AND P3, PT, R135, UR7, PT ;  /* 0x0000000787007c0c */ /* 0x000fe4000bf66270 */
[----:B------:R-:W-:Y:S01]  /*5e50*/  F2FP.F16.F32.PACK_AB R20, R21, R20 ;  /* 0x000000141514723e */ /* 0x000fe200000000ff */
[----:B------:R1:W-:Y:S01]  /*5e60*/  @P4 STG.E.U16 desc[UR22][R6.64], R136 ;  /* 0x0000008806004986 */ /* 0x0003e2000c101516 */
[----:B------:R-:W-:Y:S01]  /*5e70*/  ISETP.GE.AND P4, PT, R134, UR7, PT ;  /* 0x0000000786007c0c */ /* 0x000fe2000bf86270 */
[----:B------:R-:W-:Y:S01]  /*5e80*/  VIADD R134, R2, 0xa ;  /* 0x0000000a02867836 */ /* 0x000fe20000000000 */
[----:B--2---:R-:W-:Y:S01]  /*5e90*/  F2FP.F16.F32.PACK_AB R133, R73, R72 ;  /* 0x000000484985723e */ /* 0x004fe200000000ff */
[----:B------:R-:W-:Y:S01]  /*5ea0*/  VIADD R73, R141, UR10 ;  /* 0x0000000a8d497c36 */ /* 0x000fe20008000000 */
[----:B------:R-:W-:Y:S02]  /*5eb0*/  F2FP.F16.F32.PACK_AB R72, R9, R8 ;  /* 0x000000080948723e */ /* 0x000fe400000000ff */
[----:B------:R-:W-:Y:S01]  /*5ec0*/  F2FP.F16.F32.PACK_AB R132, R75, R74 ;  /* 0x0000004a4b84723e */ /* 0x000fe200000000ff */
[----:B------:R-:W-:Y:S01]  /*5ed0*/  IMAD.WIDE R8, R73, 0x2, R68 ;  /* 0x0000000249087825 */ /* 0x000fe200078e0244 */
[----:B------:R-:W-:-:S02]  /*5ee0*/  F2FP.F16.F32.PACK_AB R74, R11, R10 ;  /* 0x0000000a0b4a723e */ /* 0x000fc400000000ff */
[----:B------:R-:W-:Y:S01]  /*5ef0*/  F2FP.F16.F32.PACK_AB R84, R85, R84 ;  /* 0x000000545554723e */ /* 0x000fe200000000ff */
[C---:B------:R-:W-:Y:S01]  /*5f00*/  IMAD.WIDE R70, R73.reuse, 0x2, R4 ;  /* 0x0000000249467825 */ /* 0x040fe200078e0204 */
[----:B------:R2:W-:Y:S01]  /*5f10*/  @P6 STG.E.U16 desc[UR22][R8.64], R72 ;  /* 0x0000004808006986 */ /* 0x0005e2000c101516 */
[C---:B------:R-:W-:Y:S02]  /*5f20*/  ISETP.LT.AND P6, PT, R0.reuse, UR6, !P5 ;  /* 0x0000000600007c0c */ /* 0x040fe4000efc1270 */
[----:B------:R-:W-:Y:S01]  /*5f30*/  VIADD R73, R73, UR10 ;  /* 0x0000000a49497c36 */ /* 0x000fe20008000000 */
[----:B------:R4:W-:Y:S01]  /*5f40*/  @P0 STG.E.U16 desc[UR22][R70.64], R133 ;  /* 0x0000008546000986 */ /* 0x0009e2000c101516 */
[----:B------:R-:W-:Y:S02]  /*5f50*/  ISETP.LT.AND P0, PT, R0, UR6, !P1 ;  /* 0x0000000600007c0c */ /* 0x000fe4000cf01270 */
[----:B------:R-:W-:Y:S01]  /*5f60*/  ISETP.LT.AND P1, PT, R3, UR6, !P1 ;  /* 0x0000000603007c0c */ /* 0x000fe2000cf21270 */
[----:B------:R-:W-:Y:S01]  /*5f70*/  VIADD R75, R73, UR10 ;  /* 0x0000000a494b7c36 */ /* 0x000fe20008000000 */
[----:B------:R-:W-:Y:S01]  /*5f80*/  ISETP.LT.AND P5, PT, R3, UR6, !P5 ;  /* 0x0000000603007c0c */ /* 0x000fe2000efa1270 */
[----:B-1----:R-:W-:Y:S01]  /*5f90*/  IMAD.WIDE R6, R73, 0x2, R68 ;  /* 0x0000000249067825 */ /* 0x002fe200078e0244 */
[----:B------:R-:W-:-:S02]  /*5fa0*/  PRMT R19, R20, 0x7632, R19 ;  /* 0x0000763214137816 */ /* 0x000fc40000000013 */
[----:B--2---:R-:W-:Y:S01]  /*5fb0*/  PRMT R72, R72, 0x7632, R72 ;  /* 0x0000763248487816 */ /* 0x004fe20000000048 */
[----:B------:R-:W-:Y:S01]  /*5fc0*/  IMAD.WIDE R8, R73, 0x2, R4 ;  /* 0x0000000249087825 */ /* 0x000fe200078e0204 */
[----:B------:R-:W-:Y:S02]  /*5fd0*/  F2FP.F16.F32.PACK_AB R22, R86, R22 ;  /* 0x000000165616723e */ /* 0x000fe400000000ff */
[----:B----4-:R-:W-:Y:S01]  /*5fe0*/  PRMT R133, R133, 0x7632, R133 ;  /* 0x0000763285857816 */ /* 0x010fe20000000085 */
[C---:B------:R-:W-:Y:S01]  /*5ff0*/  IMAD.WIDE R10, R75.reuse, 0x2, R68 ;  /* 0x000000024b0a7825 */ /* 0x040fe200078e0244 */
[----:B------:R1:W-:Y:S01]  /*6000*/  @P0 STG.E.U16 desc[UR22][R6.64], R72 ;  /* 0x0000004806000986 */ /* 0x0003e2000c101516 */
[----:B------:R-:W-:Y:S02]  /*6010*/  ISETP.GE.AND P0, PT, R134, UR7, PT ;  /* 0x0000000786007c0c */ /* 0x000fe4000bf06270 */
[----:B------:R-:W-:Y:S01]  /*6020*/  IMAD.WIDE R70, R75, 0x2, R4 ;  /* 0x000000024b467825 */ /* 0x000fe200078e0204 */
[----:B------:R2:W-:Y:S01]  /*6030*/  @P1 STG.E.U16 desc[UR22][R8.64], R133 ;  /* 0x0000008508001986 */ /* 0x0005e2000c101516 */
[----:B------:R-:W-:-:S02]  /*6040*/  ISETP.LT.AND P1, PT, R0, UR6, !P2 ;  /* 0x0000000600007c0c */ /* 0x000fc4000d721270 */
[----:B------:R-:W-:Y:S01]  /*6050*/  ISETP.LT.AND P2, PT, R3, UR6, !P2 ;  /* 0x0000000603007c0c */ /* 0x000fe2000d741270 */
[----:B------:R4:W-:Y:S01]  /*6060*/  @P6 STG.E.U16 desc[UR22][R10.64], R74 ;  /* 0x0000004a0a006986 */ /* 0x0009e2000c101516 */
[----:B------:R-:W-:Y:S01]  /*6070*/  VIADD R75, R75, UR10 ;  /* 0x0000000a4b4b7c36 */ /* 0x000fe20008000000 */
[----:B------:R-:W-:Y:S01]  /*6080*/  ISETP.LT.AND P6, PT, R0, UR6, !P3 ;  /* 0x0000000600007c0c */ /* 0x000fe2000dfc1270 */
[----:B------:R-:W-:Y:S01]  /*6090*/  VIADD R73, R2, 0xb ;  /* 0x0000000b02497836 */ /* 0x000fe20000000000 */
[----:B------:R-:W-:Y:S01]  /*60a0*/  PRMT R134, R74, 0x7632, R134 ;  /* 0x000076324a867816 */ /* 0x000fe20000000086 */
[C---:B------:R-:W-:Y:S01]  /*60b0*/  VIADD R13, R75.reuse, UR10 ;  /* 0x0000000a4b0d7c36 */ /* 0x040fe20008000000 */
[----:B------:R5:W-:Y:S01]  /*60c0*/  @P5 STG.E.U16 desc[UR22][R70.64], R132 ;  /* 0x0000008446005986 */ /* 0x000be2000c101516 */
[----:B-1----:R-:W-:Y:S01]  /*60d0*/  IMAD.WIDE R6, R75, 0x2, R68 ;  /* 0x000000024b067825 */ /* 0x002fe200078e0244 */
[----:B------:R-:W-:Y:S02]  /*60e0*/  ISETP.LT.AND P3, PT, R3, UR6, !P3 ;  /* 0x0000000603007c0c */ /* 0x000fe4000df61270 */
[----:B------:R-:W-:Y:S01]  /*60f0*/  ISETP.GE.AND P5, PT, R73, UR7, PT ;  /* 0x0000000749007c0c */ /* 0x000fe2000bfa6270 */
[----:B--2---:R-:W-:Y:S01]  /*6100*/  IMAD.WIDE R8, R75, 0x2, R4 ;  /* 0x000000024b087825 */ /* 0x004fe200078e0204 */
[----:B----4-:R-:W-:Y:S01]  /*6110*/  PRMT R74, R132, 0x7632, R74 ;  /* 0x00007632844a7816 */ /* 0x010fe2000000004a */
[----:B------:R1:W-:Y:S01]  /*6120*/  @P1 STG.E.U16 desc[UR22][R6.64], R134 ;  /* 0x0000008606001986 */ /* 0x0003e2000c101516 */
[----:B------:R-:W-:Y:S01]  /*6130*/  PRMT R73, R12, 0x7632, R73 ;  /* 0x000076320c497816 */ /* 0x000fe20000000049 */
[----:B------:R-:W-:Y:S01]  /*6140*/  IMAD.WIDE R10, R13, 0x2, R68 ;  /* 0x000000020d0a7825 */ /* 0x000fe200078e0244 */
[----:B------:R-:W-:Y:S01]  /*6150*/  F2FP.F16.F32.PACK_AB R23, R87, R23 ;  /* 0x000000175717723e */ /* 0x000fe200000000ff */
[----:B------:R2:W-:Y:S01]  /*6160*/  @P2 STG.E.U16 desc[UR22][R8.64], R74 ;  /* 0x0000004a08002986 */ /* 0x0005e2000c101516 */
[----:B------:R-:W-:Y:S01]  /*6170*/  F2FP.F16.F32.PACK_AB R24, R88, R24 ;  /* 0x000000185818723e */ /* 0x000fe200000000ff */
[----:B-----5:R-:W-:Y:S01]  /*6180*/  VIADD R71, R13, UR10 ;  /* 0x0000000a0d477c36 */ /* 0x020fe20008000000 */
[----:B------:R-:W-:Y:S01]  /*6190*/  F2FP.F16.F32.PACK_AB R25, R89, R25 ;  /* 0x000000195919723e */ /* 0x000fe200000000ff */
[----:B------:R4:W-:Y:S01]  /*61a0*/  @P6 STG.E.U16 desc[UR22][R10.64], R12 ;  /* 0x0000000c0a006986 */ /* 0x0009e2000c101516 */
[----:B------:R-:W-:Y:S01]  /*61b0*/  ISETP.LT.AND P6, PT, R0, UR6, !P4 ;  /* 0x0000000600007c0c */ /* 0x000fe2000e7c1270 */
[----:B------:R-:W-:Y:S01]  /*61c0*/  VIADD R72, R2, 0xc ;  /* 0x0000000c02487836 */ /* 0x000fe20000000000 */
[----:B------:R-:W-:Y:S01]  /*61d0*/  ISETP.LT.AND P4, PT, R3, UR6, !P4 ;  /* 0x0000000603007c0c */ /* 0x000fe2000e781270 */
[----:B-1----:R-:W-:Y:S01]  /*61e0*/  IMAD.WIDE R6, R13, 0x2, R4 ;  /* 0x000000020d067825 */ /* 0x002fe200078e0204 */
[----:B------:R-:W-:-:S02]  /*61f0*/  F2FP.F16.F32.PACK_AB R26, R90, R26 ;  /* 0x0000001a5a1a723e */ /* 0x000fc400000000ff */
[----:B------:R-:W-:Y:S01]  /*6200*/  ISETP.GE.AND P1, PT, R72, UR7, PT ;  /* 0x0000000748007c0c */ /* 0x000fe2000bf26270 */
[----:B--2---:R-:W-:Y:S01]  /*6210*/  IMAD.WIDE R8, R71, 0x2, R68 ;  /* 0x0000000247087825 */ /* 0x004fe200078e0244 */
[----:B------:R1:W-:Y:S01]  /*6220*/  @P3 STG.E.U16 desc[UR22][R6.64], R76 ;  /* 0x0000004c06003986 */ /* 0x0003e2000c101516 */
[----:B------:R-:W-:Y:S02]  /*6230*/  F2FP.F16.F32.PACK_AB R27, R91, R27 ;  /* 0x0000001b5b1b723e */ /* 0x000fe400000000ff */
[----:B----4-:R-:W-:Y:S01]  /*6240*/  PRMT R12, R76, 0x7632, R12 ;  /* 0x000076324c0c7816 */ /* 0x010fe2000000000c */
[C---:B------:R-:W-:Y:S01]  /*6250*/  IMAD.WIDE R10, R71.reuse, 0x2, R4 ;  /* 0x00000002470a7825 */ /* 0x040fe200078e0204 */
[----:B------:R2:W-:Y:S01]  /*6260*/  @P6 STG.E.U16 desc[UR22][R8.64], R73 ;  /* 0x0000004908006986 */ /* 0x0005e2000c101516 */
[C---:B------:R-:W-:Y:S02]  /*6270*/  ISETP.LT.AND P6, PT, R0.reuse, UR6, !P5 ;  /* 0x0000000600007c0c */ /* 0x040fe4000efc1270 */
[----:B------:R-:W-:Y:S01]  /*6280*/  VIADD R71, R71, UR10 ;  /* 0x0000000a47477c36 */ /* 0x000fe20008000000 */
[----:B------:R4:W-:Y:S01]  /*6290*/  @P4 STG.E.U16 desc[UR22][R10.64], R12 ;  /* 0x0000000c0a004986 */ /* 0x0009e2000c101516 */
[----:B------:R-:W-:Y:S01]  /*62a0*/  ISETP.LT.AND P4, PT, R0, UR6, !P0 ;  /* 0x0000000600007c0c */ /* 0x000fe2000c781270 */
[----:B------:R-:W-:Y:S01]  /*62b0*/  VIADD R72, R2, 0xd ;  /* 0x0000000d02487836 */ /* 0x000fe20000000000 */
[----:B------:R-:W-:Y:S01]  /*62c0*/  ISETP.LT.AND P0, PT, R3, UR6, !P0 ;  /* 0x0000000603007c0c */ /* 0x000fe2000c701270 */
[----:B------:R-:W-:Y:S01]  /*62d0*/  VIADD R15, R71, UR10 ;  /* 0x0000000a470f7c36 */ /* 0x000fe20008000000 */
[----:B------:R-:W-:Y:S01]  /*62e0*/  ISETP.LT.AND P5, PT, R3, UR6, !P5 ;  /* 0x0000000603007c0c */ /* 0x000fe2000efa1270 */
[----:B-1----:R-:W-:Y:S01]  /*62f0*/  IMAD.WIDE R6, R71, 0x2, R68 ;  /* 0x0000000247067825 */ /* 0x002fe200078e0244 */
[----:B------:R-:W-:-:S02]  /*6300*/  ISETP.GE.AND P2, PT, R72, UR7, PT ;  /* 0x0000000748007c0c */ /* 0x000fc4000bf46270 */
[----:B------:R-:W-:Y:S01]  /*6310*/  PRMT R72, R14, 0x7632, R72 ;  /* 0x000076320e487816 */ /* 0x000fe20000000048 */
[----:B--2---:R-:W-:Y:S01]  /*6320*/  IMAD.WIDE R8, R71, 0x2, R4 ;  /* 0x0000000247087825 */ /* 0x004fe200078e0204 */
[----:B------:R-:W-:Y:S02]  /*6330*/  PRMT R73, R78, 0x7632, R73 ;  /* 0x000076324e497816 */ /* 0x000fe40000000049 */
[----:B------:R-:W-:Y:S01]  /*6340*/  PRMT R71, R16, 0x7632, R71 ;  /* 0x0000763210477816 */ /* 0x000fe20000000047 */
[C---:B----4-:R-:W-:Y:S01]  /*6350*/  IMAD.WIDE R10, R15.reuse, 0x2, R68 ;  /* 0x000000020f0a7825 */ /* 0x050fe200078e0244 */
[----:B------:R1:W-:Y:S01]  /*6360*/  @P4 STG.E.U16 desc[UR22][R6.64], R14 ;  /* 0x0000000e06004986 */ /* 0x0003e2000c101516 */
[----:B------:R-:W-:Y:S02]  /*6370*/  F2FP.F16.F32.PACK_AB R28, R92, R28 ;  /* 0x0000001c5c1c723e */ /* 0x000fe400000000ff */
        /* <DEDUP_REMOVED lines=8> */
[----:B------:R5:W-:Y:S01]  /*6400*/  @P5 STG.E.U16 desc[UR22][R12.64], R73 ;  /* 0x000000490c005986 */ /* 0x000be2000c101516 */
[----:B------:R-:W-:Y:S01]  /*6410*/  VIADD R17, R15, UR10 ;  /* 0x0000000a0f117c36 */ /* 0x000fe20008000000 */
[----:B------:R-:W-:Y:S01]  /*6420*/  ISETP.LT.AND P2, PT, R3, UR6, !P2 ;  /* 0x0000000603007c0c */ /* 0x000fe2000d741270 */
[----:B-1----:R-:W-:Y:S01]  /*6430*/  IMAD.WIDE R6, R15, 0x2, R68 ;  /* 0x000000020f067825 */ /* 0x002fe200078e0244 */
[----:B------:R-:W-:Y:S02]  /*6440*/  ISETP.GE.AND P3, PT, R70, UR7, PT ;  /* 0x0000000746007c0c */ /* 0x000fe4000bf66270 */
[----:B------:R-:W-:Y:S01]  /*6450*/  F2FP.F16.F32.PACK_AB R29, R93, R29 ;  /* 0x0000001d5d1d723e */ /* 0x000fe200000000ff */
[----:B--2---:R-:W-:Y:S01]  /*6460*/  IMAD.WIDE R8, R15, 0x2, R4 ;  /* 0x000000020f087825 */ /* 0x004fe200078e0204 */
[----:B------:R1:W-:Y:S01]  /*6470*/  @P0 STG.E.U16 desc[UR22][R6.64], R16 ;  /* 0x0000001006000986 */ /* 0x0003e2000c101516 */
[----:B------:R-:W-:-:S02]  /*6480*/  PRMT R15, R80, 0x7632, R15 ;  /* 0x00007632500f7816 */ /* 0x000fc4000000000f */
[C---:B----4-:R-:W-:Y:S01]  /*6490*/  IMAD.WIDE R10, R17.reuse, 0x2, R68 ;  /* 0x00000002110a7825 */ /* 0x050fe200078e0244 */
[----:B------:R2:W-:Y:S01]  /*64a0*/  @P1 STG.E.U16 desc[UR22][R8.64], R80 ;  /* 0x0000005008001986 */ /* 0x0005e2000c101516 */
[----:B------:R-:W-:Y:S02]  /*64b0*/  F2FP.F16.F32.PACK_AB R30, R94, R30 ;  /* 0x0000001e5e1e723e */ /* 0x000fe400000000ff */
[----:B------:R-:W-:Y:S01]  /*64c0*/  VIADD R70, R2, 0xf ;  /* 0x0000000f02467836 */ /* 0x000fe20000000000 */
[----:B------:R4:W-:Y:S01]  /*64d0*/  @P6 STG.E.U16 desc[UR22][R10.64], R71 ;  /* 0x000000470a006986 */ /* 0x0009e2000c101516 */
[----:B------:R-:W-:Y:S01]  /*64e0*/  ISETP.LT.AND P6, PT, R0, UR6, !P3 ;  /* 0x0000000600007c0c */ /* 0x000fe2000dfc1270 */
[----:B-----5:R-:W-:Y:S01]  /*64f0*/  VIADD R13, R17, UR10 ;  /* 0x0000000a110d7c36 */ /* 0x020fe20008000000 */
[----:B------:R-:W-:Y:S01]  /*6500*/  ISETP.LT.AND P3, PT, R3, UR6, !P3 ;  /* 0x0000000603007c0c */ /* 0x000fe2000df61270 */
[----:B-1----:R-:W-:Y:S01]  /*6510*/  IMAD.WIDE R6, R17, 0x2, R4 ;  /* 0x0000000211067825 */ /* 0x002fe200078e0204 */
[----:B------:R-:W-:-:S02]  /*6520*/  ISETP.GE.AND P4, PT, R70, UR7, PT ;  /* 0x0000000746007c0c */ /* 0x000fc4000bf86270 */
[----:B------:R-:W-:Y:S01]  /*6530*/  PRMT R17, R18, 0x7632, R17 ;  /* 0x0000763212117816 */ /* 0x000fe20000000011 */
[----:B------:R-:W-:Y:S01]  /*6540*/  VIADD R70, R2, 0x10 ;  /* 0x0000001002467836 */ /* 0x000fe20000000000 */
[----:B------:R1:W-:Y:S01]  /*6550*/  @P2 STG.E.U16 desc[UR22][R6.64], R15 ;  /* 0x0000000f06002986 */ /* 0x0003e2000c101516 */
[----:B--2---:R-:W-:Y:S01]  /*6560*/  IMAD.WIDE R8, R13, 0x2, R68 ;  /* 0x000000020d087825 */ /* 0x004fe200078e0244 */
[----:B------:R-:W-:Y:S02]  /*6570*/  F2FP.F16.F32.PACK_AB R31, R95, R31 ;  /* 0x0000001f5f1f723e */ /* 0x000fe400000000ff */
[----:B------:R-:W-:Y:S01]  /*6580*/  ISETP.GE.AND P5, PT, R70, UR7, PT ;  /* 0x0000000746007c0c */ /* 0x000fe2000bfa6270 */
[C---:B----4-:R-:W-:Y:S01]  /*6590*/  IMAD.WIDE R10, R13.reuse, 0x2, R4 ;  /* 0x000000020d0a7825 */ /* 0x050fe200078e0204 */
[----:B------:R2:W-:Y:S01]  /*65a0*/  @P6 STG.E.U16 desc[UR22][R8.64], R18 ;  /* 0x0000001208006986 */ /* 0x0005e2000c101516 */
[----:B------:R-:W-:Y:S02]  /*65b0*/  F2FP.F16.F32.PACK_AB R32, R96, R32 ;  /* 0x000000206020723e */ /* 0x000fe400000000ff */
[C---:B------:R-:W-:Y:S01]  /*65c0*/  ISETP.LT.AND P6, PT, R0.reuse, UR6, !P5 ;  /* 0x0000000600007c0c */ /* 0x040fe2000efc1270 */
[----:B------:R4:W-:Y:S01]  /*65d0*/  @P3 STG.E.U16 desc[UR22][R10.64], R82 ;  /* 0x000000520a003986 */ /* 0x0009e2000c101516 */
[----:B------:R-:W-:Y:S01]  /*65e0*/  ISETP.LT.AND P3, PT, R0, UR6, !P4 ;  /* 0x0000000600007c0c */ /* 0x000fe2000e761270 */
[----:B------:R-:W-:Y:S01]  /*65f0*/  VIADD R13, R13, UR10 ;  /* 0x0000000a0d0d7c36 */ /* 0x000fe20008000000 */
[C---:B------:R-:W-:Y:S01]  /*6600*/  ISETP.LT.AND P4, PT, R3.reuse, UR6, !P4 ;  /* 0x0000000603007c0c */ /* 0x040fe2000e781270 */
[C---:B------:R-:W-:Y:S01]  /*6610*/  VIADD R14, R2.reuse, 0x11 ;  /* 0x00000011020e7836 */ /* 0x040fe20000000000 */
[----:B------:R-:W-:Y:S01]  /*6620*/  ISETP.LT.AND P5, PT, R3, UR6, !P5 ;  /* 0x0000000603007c0c */ /* 0x000fe2000efa1270 */
[----:B------:R-:W-:Y:S01]  /*6630*/  VIADD R12, R2, 0x13 ;  /* 0x00000013020c7836 */ /* 0x000fe20000000000 */
[----:B------:R-:W-:Y:S01]  /*6640*/  F2FP.F16.F32.PACK_AB R33, R97, R33 ;  /* 0x000000216121723e */ /* 0x000fe200000000ff */
[C---:B-1----:R-:W-:Y:S01]  /*6650*/  VIADD R15, R13.reuse, UR10 ;  /* 0x0000000a0d0f7c36 */ /* 0x042fe20008000000 */
[----:B------:R-:W-:Y:S01]  /*6660*/  ISETP.GE.AND P0, PT, R14, UR7, PT ;  /* 0x000000070e007c0c */ /* 0x000fe2000bf06270 */
[----:B------:R-:W-:Y:S01]  /*6670*/  IMAD.WIDE R6, R13, 0x2, R68 ;  /* 0x000000020d067825 */ /* 0x000fe200078e0244 */
[----:B--2---:R-:W-:-:S02]  /*6680*/  PRMT R18, R82, 0x7632, R18 ;  /* 0x0000763252127816 */ /* 0x004fc40000000012 */
[----:B------:R-:W-:Y:S01]  /*6690*/  ISETP.GE.AND P2, PT, R12, UR7, PT ;  /* 0x000000070c007c0c */ /* 0x000fe2000bf46270 */
[----:B------:R-:W-:Y:S01]  /*66a0*/  IMAD.WIDE R8, R13, 0x2, R4 ;  /* 0x000000020d087825 */ /* 0x000fe200078e0204 */
[----:B------:R1:W-:Y:S01]  /*66b0*/  @P3 STG.E.U16 desc[UR22][R6.64], R17 ;  /* 0x0000001106003986 */ /* 0x0003e2000c101516 */
[----:B------:R-:W-:Y:S02]  /*66c0*/  F2FP.F16.F32.PACK_AB R34, R98, R34 ;  /* 0x000000226222723e */ /* 0x000fe400000000ff */
[----:B------:R-:W-:Y:S01]  /*66d0*/  VIADD R14, R2, 0x12 ;  /* 0x00000012020e7836 */ /* 0x000fe20000000000 */
[----:B------:R2:W-:Y:S01]  /*66e0*/  @P4 STG.E.U16 desc[UR22][R8.64], R18 ;  /* 0x0000001208004986 */ /* 0x0005e2000c101516 */
[----:B----4-:R-:W-:Y:S01]  /*66f0*/  IMAD.WIDE R10, R15, 0x2, R68 ;  /* 0x000000020f0a7825 */ /* 0x010fe200078e0244 */
[----:B------:R-:W-:Y:S02]  /*6700*/  F2FP.F16.F32.PACK_AB R35, R99, R35 ;  /* 0x000000236323723e */ /* 0x000fe400000000ff */
[----:B------:R-:W-:Y:S01]  /*6710*/  ISETP.GE.AND P1, PT, R14, UR7, PT ;  /* 0x000000070e007c0c */ /* 0x000fe2000bf26270 */
[----:B------:R-:W-:Y:S01]  /*6720*/  IMAD.WIDE R12, R15, 0x2, R4 ;  /* 0x000000020f0c7825 */ /* 0x000fe200078e0204 */
[----:B------:R4:W-:Y:S01]  /*6730*/  @P6 STG.E.U16 desc[UR22][R10.64], R20 ;  /* 0x000000140a006986 */ /* 0x0009e2000c101516 */
[----:B------:R-:W-:-:S02]  /*6740*/  F2FP.F16.F32.PACK_AB R36, R100, R36 ;  /* 0x000000246424723e */ /* 0x000fc400000000ff */
[----:B------:R-:W-:Y:S01]  /*6750*/  VIADD R15, R15, UR10 ;  /* 0x0000000a0f0f7c36 */ /* 0x000fe20008000000 */
[----:B------:R5:W-:Y:S01]  /*6760*/  @P5 STG.E.U16 desc[UR22][R12.64], R84 ;  /* 0x000000540c005986 */ /* 0x000be2000c101516 */
[----:B------:R-:W-:Y:S01]  /*6770*/  ISETP.LT.AND P5, PT, R0, UR6, !P0 ;  /* 0x0000000600007c0c */ /* 0x000fe2000c7a1270 */
[----:B------:R-:W-:Y:S01]  /*6780*/  VIADD R16, R2, 0x15 ;  /* 0x0000001502107836 */ /* 0x000fe20000000000 */
[----:B------:R-:W-:Y:S01]  /*6790*/  ISETP.LT.AND P0, PT, R3, UR6, !P0 ;  /* 0x0000000603007c0c */ /* 0x000fe2000c701270 */
[C---:B-1----:R-:W-:Y:S01]  /*67a0*/  VIADD R17, R15.reuse, UR10 ;  /* 0x0000000a0f117c36 */ /* 0x042fe20008000000 */
[----:B------:R-:W-:Y:S01]  /*67b0*/  ISETP.LT.AND P6, PT, R0, UR6, !P1 ;  /* 0x0000000600007c0c */ /* 0x000fe2000cfc1270 */
[----:B------:R-:W-:Y:S01]  /*67c0*/  IMAD.WIDE R6, R15, 0x2, R68 ;  /* 0x000000020f067825 */ /* 0x000fe200078e0244 */
[----:B--2---:R-:W-:Y:S02]  /*67d0*/  PRMT R18, R84, 0x7632, R18 ;  /* 0x0000763254127816 */ /* 0x004fe40000000012 */
[----:B------:R-:W-:Y:S01]  /*67e0*/  ISETP.LT.AND P1, PT, R3, UR6, !P1 ;  /* 0x0000000603007c0c */ /* 0x000fe2000cf21270 */
[----:B------:R-:W-:Y:S01]  /*67f0*/  IMAD.WIDE R8, R15, 0x2, R4 ;  /* 0x000000020f087825 */ /* 0x000fe200078e0204 */
[----:B------:R-:W-:-:S02]  /*6800*/  PRMT R15, R22, 0x7632, R15 ;  /* 0x00007632160f7816 */ /* 0x000fc4000000000f */
[----:B------:R-:W-:Y:S01]  /*6810*/  ISETP.GE.AND P4, PT, R16, UR7, PT ;  /* 0x0000000710007c0c */ /* 0x000fe2000bf86270 */
[----:B----4-:R-:W-:Y:S01]  /*6820*/  IMAD.WIDE R10, R17, 0x2, R68 ;  /* 0x00000002110a7825 */ /* 0x010fe200078e0244 */
[----:B------:R1:W-:Y:S01]  /*6830*/  @P5 STG.E.U16 desc[UR22][R6.64], R19 ;  /* 0x0000001306005986 */ /* 0x0003e2000c101516 */
[----:B------:R-:W-:Y:S02]  /*6840*/  PRMT R16, R23, 0x7632, R16 ;  /* 0x0000763217107816 */ /* 0x000fe40000000010 */
[----:B-----5:R-:W-:Y:S01]  /*6850*/  VIADD R13, R17, UR10 ;  /* 0x0000000a110d7c36 */ /* 0x020fe20008000000 */
[----:B------:R2:W-:Y:S01]  /*6860*/  @P0 STG.E.U16 desc[UR22][R8.64], R18 ;  /* 0x0000001208000986 */ /* 0x0005e2000c101516 */
[C---:B------:R-:W-:Y:S01]  /*6870*/  VIADD R14, R2.reuse, 0x14 ;  /* 0x00000014020e7836 */ /* 0x040fe20000000000 */
[----:B------:R-:W-:Y:S01]  /*6880*/  F2FP.F16.F32.PACK_AB R37, R101, R37 ;  /* 0x000000256525723e */ /* 0x000fe200000000ff */
[----:B------:R-:W-:Y:S01]  /*6890*/  VIADD R12, R2, 0x18 ;  /* 0x00000018020c7836 */ /* 0x000fe20000000000 */
[----:B------:R4:W-:Y:S01]  /*68a0*/  @P6 STG.E.U16 desc[UR22][R10.64], R22 ;  /* 0x000000160a006986 */ /* 0x0009e2000c101516 */
[----:B------:R-:W-:-:S02]  /*68b0*/  ISETP.LT.AND P6, PT, R0, UR6, !P2 ;  /* 0x0000000600007c0c */ /* 0x000fc4000d7c1270 */
[----:B------:R-:W-:Y:S01]  /*68c0*/  ISETP.LT.AND P2, PT, R3, UR6, !P2 ;  /* 0x0000000603007c0c */ /* 0x000fe2000d741270 */
[----:B-1----:R-:W-:Y:S01]  /*68d0*/  IMAD.WIDE R6, R17, 0x2, R4 ;  /* 0x0000000211067825 */ /* 0x002fe200078e0204 */
[----:B------:R-:W-:Y:S02]  /*68e0*/  ISETP.GE.AND P3, PT, R14, UR7, PT ;  /* 0x000000070e007c0c */ /* 0x000fe4000bf66270 */
[----:B------:R-:W-:Y:S01]  /*68f0*/  PRMT R17, R24, 0x7632, R17 ;  /* 0x0000763218117816 */ /* 0x000fe20000000011 */
[C---:B--2---:R-:W-:Y:S01]  /*6900*/  IMAD.WIDE R8, R13.reuse, 0x2, R68 ;  /* 0x000000020d087825 */ /* 0x044fe200078e0244 */
[----:B------:R1:W-:Y:S01]  /*6910*/  @P1 STG.E.U16 desc[UR22][R6.64], R15 ;  /* 0x0000000f06001986 */ /* 0x0003e2000c101516 */
[----:B------:R-:W-:Y:S02]  /*6920*/  ISETP.GE.AND P1, PT, R12, UR7, PT ;  /* 0x000000070c007c0c */ /* 0x000fe4000bf26270 */
[----:B----4-:R-:W-:Y:S01]  /*6930*/  IMAD.WIDE R10, R13, 0x2, R4 ;  /* 0x000000020d0a7825 */ /* 0x010fe200078e0204 */
[----:B------:R-:W-:Y:S01]  /*6940*/  PRMT R18, R25, 0x7632, R18 ;  /* 0x0000763219127816 */ /* 0x000fe20000000012 */
[----:B------:R2:W-:Y:S01]  /*6950*/  @P6 STG.E.U16 desc[UR22][R8.64], R23 ;  /* 0x0000001708006986 */ /* 0x0005e2000c101516 */
[----:B------:R-:W-:Y:S01]  /*6960*/  ISETP.LT.AND P6, PT, R0, UR6, !P4 ;  /* 0x0000000600007c0c */ /* 0x000fe2000e7c1270 */
[----:B------:R-:W-:Y:S01]  /*6970*/  VIADD R14, R2, 0x16 ;  /* 0x00000016020e7836 */ /* 0x000fe20000000000 */
[----:B------:R-:W-:Y:S01]  /*6980*/  ISETP.LT.AND P4, PT, R3, UR6, !P4 ;  /* 0x0000000603007c0c */ /* 0x000fe2000e781270 */
[----:B------:R4:W-:Y:S01]  /*6990*/  @P2 STG.E.U16 desc[UR22][R10.64], R16 ;  /* 0x000000100a002986 */ /* 0x0009e2000c101516 */
[----:B------:R-:W-:Y:S01]  /*69a0*/  ISETP.LT.AND P2, PT, R0, UR6, !P3 ;  /* 0x0000000600007c0c */ /* 0x000fe2000df41270 */
[----:B------:R-:W-:Y:S01]  /*69b0*/  VIADD R13, R13, UR10 ;  /* 0x0000000a0d0d7c36 */ /* 0x000fe20008000000 */
[----:B------:R-:W-:-:S02]  /*69c0*/  ISETP.LT.AND P3, PT, R3, UR6, !P3 ;  /* 0x0000000603007c0c */ /* 0x000fc4000df61270 */
[----:B------:R-:W-:Y:S01]  /*69d0*/  ISETP.GE.AND P5, PT, R14, UR7, PT ;  /* 0x000000070e007c0c */ /* 0x000fe2000bfa6270 */
[----:B-1----:R-:W-:Y:S01]  /*69e0*/  VIADD R15, R13, UR10 ;  /* 0x0000000a0d0f7c36 */ /* 0x002fe20008000000 */
[----:B------:R-:W-:Y:S01]  /*69f0*/  F2FP.F16.F32.PACK_AB R38, R102, R38 ;  /* 0x000000266626723e */ /* 0x000fe200000000ff */
[----:B------:R-:W-:Y:S01]  /*6a00*/  VIADD R14, R2, 0x17 ;  /* 0x00000017020e7836 */ /* 0x000fe20000000000 */
[----:B------:R-:W-:Y:S01]  /*6a10*/  F2FP.F16.F32.PACK_AB R39, R103, R39 ;  /* 0x000000276727723e */ /* 0x000fe200000000ff */
[C---:B------:R-:W-:Y:S01]  /*6a20*/  IMAD.WIDE R6, R13.reuse, 0x2, R68 ;  /* 0x000000020d067825 */ /* 0x040fe200078e0244 */
[----:B------:R-:W-:Y:S02]  /*6a30*/  F2FP.F16.F32.PACK_AB R40, R104, R40 ;  /* 0x000000286828723e */ /* 0x000fe400000000ff */
[----:B------:R-:W-:Y:S01]  /*6a40*/  ISETP.GE.AND P0, PT, R14, UR7, PT ;  /* 0x000000070e007c0c */ /* 0x000fe2000bf06270 */
[----:B--2---:R-:W-:Y:S01]  /*6a50*/  IMAD.WIDE R8, R13, 0x2, R4 ;  /* 0x000000020d087825 */ /* 0x004fe200078e0204 */
[----:B------:R1:W-:Y:S01]  /*6a60*/  @P2 STG.E.U16 desc[UR22][R6.64], R24 ;  /* 0x0000001806002986 */ /* 0x0003e2000c101516 */
[----:B------:R-:W-:-:S02]  /*6a70*/  F2FP.F16.F32.PACK_AB R41, R105, R41 ;  /* 0x000000296929723e */ /* 0x000fc400000000ff */
[C---:B----4-:R-:W-:Y:S01]  /*6a80*/  IMAD.WIDE R10, R15.reuse, 0x2, R68 ;  /* 0x000000020f0a7825 */ /* 0x050fe200078e0244 */
[----:B------:R2:W-:Y:S01]  /*6a90*/  @P3 STG.E.U16 desc[UR22][R8.64], R17 ;  /* 0x0000001108003986 */ /* 0x0005e2000c101516 */
[C---:B------:R-:W-:Y:S02]  /*6aa0*/  ISETP.LT.AND P3, PT, R0.reuse, UR6, !P5 ;  /* 0x0000000600007c0c */ /* 0x040fe4000ef61270 */
[----:B------:R-:W-:Y:S01]  /*6ab0*/  IMAD.WIDE R12, R15, 0x2, R4 ;  /* 0x000000020f0c7825 */ /* 0x000fe200078e0204 */
[----:B------:R4:W-:Y:S01]  /*6ac0*/  @P6 STG.E.U16 desc[UR22][R10.64], R25 ;  /* 0x000000190a006986 */ /* 0x0009e2000c101516 */
[----:B------:R-:W-:Y:S02]  /*6ad0*/  ISETP.LT.AND P5, PT, R3, UR6, !P5 ;  /* 0x0000000603007c0c */ /* 0x000fe4000efa1270 */
[----:B------:R-:W-:Y:S01]  /*6ae0*/  VIADD R15, R15, UR10 ;  /* 0x0000000a0f0f7c36 */ /* 0x000fe20008000000 */
[----:B------:R-:W-:Y:S01]  /*6af0*/  ISETP.LT.AND P6, PT, R0, UR6, !P0 ;  /* 0x0000000600007c0c */ /* 0x000fe2000c7c1270 */
[----:B------:R5:W-:Y:S01]  /*6b00*/  @P4 STG.E.U16 desc[UR22][R12.64], R18 ;  /* 0x000000120c004986 */ /* 0x000be2000c101516 */
[----:B------:R-:W-:Y:S01]  /*6b10*/  ISETP.LT.AND P0, PT, R3, UR6, !P0 ;  /* 0x0000000603007c0c */ /* 0x000fe2000c701270 */
[----:B-1----:R-:W-:Y:S01]  /*6b20*/  IMAD.WIDE R6, R15, 0x2, R68 ;  /* 0x000000020f067825 */ /* 0x002fe200078e0244 */
[----:B------:R-:W-:-:S02]  /*6b30*/  F2FP.F16.F32.PACK_AB R42, R106, R42 ;  /* 0x0000002a6a2a723e */ /* 0x000fc400000000ff */
[----:B------:R-:W-:Y:S01]  /*6b40*/  F2FP.F16.F32.PACK_AB R43, R107, R43 ;  /* 0x0000002b6b2b723e */ /* 0x000fe200000000ff */
[C---:B--2---:R-:W-:Y:S01]  /*6b50*/  VIADD R17, R15.reuse, UR10 ;  /* 0x0000000a0f117c36 */ /* 0x044fe20008000000 */
[----:B------:R1:W-:Y:S01]  /*6b60*/  @P3 STG.E.U16 desc[UR22][R6.64], R26 ;  /* 0x0000001a06003986 */ /* 0x0003e2000c101516 */
[----:B------:R-:W-:Y:S01]  /*6b70*/  IMAD.WIDE R8, R15, 0x2, R4 ;  /* 0x000000020f087825 */ /* 0x000fe200078e0204 */
[----:B------:R-:W-:Y:S02]  /*6b80*/  PRMT R15, R27, 0x7632, R15 ;  /* 0x000076321b0f7816 */ /* 0x000fe4000000000f */
[----:B------:R-:W-:Y:S01]  /*6b90*/  F2FP.F16.F32.PACK_AB R44, R108, R44 ;  /* 0x0000002c6c2c723e */ /* 0x000fe200000000ff */
[----:B----4-:R-:W-:Y:S01]  /*6ba0*/  IMAD.WIDE R10, R17, 0x2, R68 ;  /* 0x00000002110a7825 */ /* 0x010fe200078e0244 */
[----:B-----5:R-:W-:Y:S02]  /*6bb0*/  PRMT R18, R26, 0x7632, R18 ;  /* 0x000076321a127816 */ /* 0x020fe40000000012 */
[----:B------:R-:W-:Y:S01]  /*6bc0*/  F2FP.F16.F32.PACK_AB R45, R109, R45 ;  /* 0x0000002d6d2d723e */ /* 0x000fe200000000ff */
[----:B------:R-:W-:Y:S01]  /*6bd0*/  VIADD R16, R2, 0x1a ;  /* 0x0000001a02107836 */ /* 0x000fe20000000000 */
[----:B------:R-:W-:Y:S01]  /*6be0*/  F2FP.F16.F32.PACK_AB R46, R110, R46 ;  /* 0x0000002e6e2e723e */ /* 0x000fe200000000ff */
[----:B------:R2:W-:Y:S01]  /*6bf0*/  @P5 STG.E.U16 desc[UR22][R8.64], R18 ;  /* 0x0000001208005986 */ /* 0x0005e2000c101516 */
[----:B------:R-:W-:Y:S01]  /*6c00*/  VIADD R13, R17, UR10 ;  /* 0x0000000a110d7c36 */ /* 0x000fe20008000000 */
[----:B------:R-:W-:Y:S01]  /*6c10*/  F2FP.F16.F32.PACK_AB R47, R111, R47 ;  /* 0x0000002f6f2f723e */ /* 0x000fe200000000ff */
[----:B------:R-:W-:Y:S01]  /*6c20*/  VIADD R14, R2, 0x19 ;  /* 0x00000019020e7836 */ /* 0x000fe20000000000 */
[----:B------:R4:W-:Y:S01]  /*6c30*/  @P6 STG.E.U16 desc[UR22][R10.64], R27 ;  /* 0x0000001b0a006986 */ /* 0x0009e2000c101516 */
[----:B------:R-:W-:Y:S01]  /*6c40*/  ISETP.LT.AND P6, PT, R0, UR6, !P1 ;  /* 0x0000000600007c0c */ /* 0x000fe2000cfc1270 */
[----:B-1----:R-:W-:Y:S01]  /*6c50*/  IMAD.WIDE R6, R17, 0x2, R4 ;  /* 0x0000000211067825 */ /* 0x002fe200078e0204 */
[----:B------:R-:W-:-:S02]  /*6c60*/  ISETP.LT.AND P1, PT, R3, UR6, !P1 ;  /* 0x0000000603007c0c */ /* 0x000fc4000cf21270 */
[----:B------:R-:W-:Y:S01]  /*6c70*/  ISETP.GE.AND P4, PT, R16, UR7, PT ;  /* 0x0000000710007c0c */ /* 0x000fe2000bf86270 */
[----:B------:R-:W-:Y:S01]  /*6c80*/  VIADD R12, R2, 0x1d ;  /* 0x0000001d020c7836 */ /* 0x000fe20000000000 */
[----:B------:R-:W-:Y:S01]  /*6c90*/  PRMT R16, R28, 0x7632, R16 ;  /* 0x000076321c107816 */ /* 0x000fe20000000010 */
[----:B--2---:R-:W-:Y:S01]  /*6ca0*/  IMAD.WIDE R8, R13, 0x2, R68 ;  /* 0x000000020d087825 */ /* 0x004fe200078e0244 */
[----:B------:R-:W-:Y:S01]  /*6cb0*/  ISETP.GE.AND P2, PT, R14, UR7, PT ;  /* 0x000000070e007c0c */ /* 0x000fe2000bf46270 */
[----:B------:R1:W-:Y:S01]  /*6cc0*/  @P0 STG.E.U16 desc[UR22][R6.64], R15 ;  /* 0x0000000f06000986 */ /* 0x0003e2000c101516 */
[----:B------:R-:W-:Y:S01]  /*6cd0*/  PRMT R17, R29, 0x7632, R17 ;  /* 0x000076321d117816 */ /* 0x000fe20000000011 */
[C---:B----4-:R-:W-:Y:S01]  /*6ce0*/  IMAD.WIDE R10, R13.reuse, 0x2, R4 ;  /* 0x000000020d0a7825 */ /* 0x050fe200078e0204 */
[----:B------:R-:W-:Y:S01]  /*6cf0*/  ISETP.GE.AND P0, PT, R12, UR7, PT ;  /* 0x000000070c007c0c */ /* 0x000fe2000bf06270 */
[----:B------:R2:W-:Y:S01]  /*6d00*/  @P6 STG.E.U16 desc[UR22][R8.64], R28 ;  /* 0x0000001c08006986 */ /* 0x0005e2000c101516 */
[C---:B------:R-:W-:Y:S01]  /*6d10*/  ISETP.LT.AND P6, PT, R0.reuse, UR6, !P4 ;  /* 0x0000000600007c0c */ /* 0x040fe2000e7c1270 */
[----:B------:R-:W-:Y:S01]  /*6d20*/  VIADD R13, R13, UR10 ;  /* 0x0000000a0d0d7c36 */ /* 0x000fe20008000000 */
[C---:B------:R-:W-:Y:S01]  /*6d30*/  ISETP.LT.AND P4, PT, R3.reuse, UR6, !P4 ;  /* 0x0000000603007c0c */ /* 0x040fe2000e781270 */
[----:B------:R4:W-:Y:S01]  /*6d40*/  @P1 STG.E.U16 desc[UR22][R10.64], R16 ;  /* 0x000000100a001986 */ /* 0x0009e2000c101516 */
[----:B------:R-:W-:Y:S01]  /*6d50*/  ISETP.LT.AND P1, PT, R0, UR6, !P2 ;  /* 0x0000000600007c0c */ /* 0x000fe2000d721270 */
[----:B------:R-:W-:Y:S01]  /*6d60*/  VIADD R14, R2, 0x1b ;  /* 0x0000001b020e7836 */ /* 0x000fe20000000000 */
[----:B------:R-:W-:Y:S01]  /*6d70*/  ISETP.LT.AND P2, PT, R3, UR6, !P2 ;  /* 0x0000000603007c0c */ /* 0x000fe2000d741270 */
[C---:B-1----:R-:W-:Y:S01]  /*6d80*/  VIADD R15, R13.reuse, UR10 ;  /* 0x0000000a0d0f7c36 */ /* 0x042fe20008000000 */
[----:B------:R-:W-:Y:S01]  /*6d90*/  PRMT R18, R30, 0x7632, R18 ;  /* 0x000076321e127816 */ /* 0x000fe20000000012 */
[----:B------:R-:W-:Y:S01]  /*6da0*/  IMAD.WIDE R6, R13, 0x2, R68 ;  /* 0x000000020d067825 */ /* 0x000fe200078e0244 */
[----:B------:R-:W-:-:S02]  /*6db0*/  ISETP.GE.AND P3, PT, R14, UR7, PT ;  /* 0x000000070e007c0c */ /* 0x000fc4000bf66270 */
[----:B------:R-:W-:Y:S01]  /*6dc0*/  F2FP.F16.F32.PACK_AB R48, R112, R48 ;  /* 0x000000307030723e */ /* 0x000fe200000000ff */
[----:B--2---:R-:W-:Y:S01]  /*6dd0*/  IMAD.WIDE R8, R13, 0x2, R4 ;  /* 0x000000020d087825 */ /* 0x004fe200078e0204 */
[----:B------:R-:W-:Y:S02]  /*6de0*/  F2FP.F16.F32.PACK_AB R49, R113, R49 ;  /* 0x000000317131723e */ /* 0x000fe400000000ff */
[----:B------:R-:W-:Y:S01]  /*6df0*/  F2FP.F16.F32.PACK_AB R50, R114, R50 ;  /* 0x000000327232723e */ /* 0x000fe200000000ff */
[----:B------:R-:W-:Y:S01]  /*6e00*/  VIADD R14, R2, 0x1c ;  /* 0x0000001c020e7836 */ /* 0x000fe20000000000 */
[----:B------:R1:W-:Y:S01]  /*6e10*/  @P1 STG.E.U16 desc[UR22][R6.64], R29 ;  /* 0x0000001d06001986 */ /* 0x0003e2000c101516 */
[----:B----4-:R-:W-:Y:S01]  /*6e20*/  IMAD.WIDE R10, R15, 0x2, R68 ;  /* 0x000000020f0a7825 */ /* 0x010fe200078e0244 */
[----:B------:R-:W-:Y:S02]  /*6e30*/  F2FP.F16.F32.PACK_AB R51, R115, R51 ;  /* 0x000000337333723e */ /* 0x000fe400000000ff */
[----:B------:R2:W-:Y:S01]  /*6e40*/  @P2 STG.E.U16 desc[UR22][R8.64], R17 ;  /* 0x0000001108002986 */ /* 0x0005e2000c101516 */
[----:B------:R-:W-:Y:S01]  /*6e50*/  IMAD.WIDE R12, R15, 0x2, R4 ;  /* 0x000000020f0c7825 */ /* 0x000fe200078e0204 */
[----:B------:R-:W-:-:S02]  /*6e60*/  ISETP.GE.AND P5, PT, R14, UR7, PT ;  /* 0x000000070e007c0c */ /* 0x000fc4000bfa6270 */
[----:B------:R4:W-:Y:S01]  /*6e70*/  @P6 STG.E.U16 desc[UR22][R10.64], R30 ;  /* 0x0000001e0a006986 */ /* 0x0009e2000c101516 */
[----:B------:R-:W-:Y:S01]  /*6e80*/  VIADD R15, R15, UR10 ;  /* 0x0000000a0f0f7c36 */ /* 0x000fe20008000000 */
[----:B------:R-:W-:Y:S01]  /*6e90*/  ISETP.LT.AND P6, PT, R0, UR6, !P5 ;  /* 0x0000000600007c0c */ /* 0x000fe2000efc1270 */
[----:B------:R-:W-:Y:S01]  /*6ea0*/  VIADD R16, R2, 0x1f ;  /* 0x0000001f02107836 */ /* 0x000fe20000000000 */
[----:B------:R5:W-:Y:S01]  /*6eb0*/  @P4 STG.E.U16 desc[UR22][R12.64], R18 ;  /* 0x000000120c004986 */ /* 0x000be2000c101516 */
[----:B------:R-:W-:Y:S01]  /*6ec0*/  ISETP.LT.AND P4, PT, R0, UR6, !P3 ;  /* 0x0000000600007c0c */ /* 0x000fe2000df81270 */
[----:B-1----:R-:W-:Y:S01]  /*6ed0*/  IMAD.WIDE R6, R15, 0x2, R68 ;  /* 0x000000020f067825 */ /* 0x002fe200078e0244 */
[C---:B------:R-:W-:Y:S02]  /*6ee0*/  ISETP.LT.AND P3, PT, R3.reuse, UR6, !P3 ;  /* 0x0000000603007c0c */ /* 0x040fe4000df61270 */
[----:B------:R-:W-:Y:S01]  /*6ef0*/  ISETP.LT.AND P5, PT, R3, UR6, !P5 ;  /* 0x0000000603007c0c */ /* 0x000fe2000efa1270 */
[C---:B--2---:R-:W-:Y:S01]  /*6f00*/  VIADD R17, R15.reuse, UR10 ;  /* 0x0000000a0f117c36 */ /* 0x044fe20008000000 */
[----:B------:R-:W-:Y:S01]  /*6f10*/  ISETP.GE.AND P2, PT, R16, UR7, PT ;  /* 0x0000000710007c0c */ /* 0x000fe2000bf46270 */
[----:B------:R-:W-:Y:S01]  /*6f20*/  IMAD.WIDE R8, R15, 0x2, R4 ;  /* 0x000000020f087825 */ /* 0x000fe200078e0204 */
[----:B------:R-:W-:-:S02]  /*6f30*/  PRMT R15, R32, 0x7632, R15 ;  /* 0x00007632200f7816 */ /* 0x000fc4000000000f */
[----:B------:R-:W-:Y:S01]  /*6f40*/  PRMT R16, R33, 0x7632, R16 ;  /* 0x0000763221107816 */ /* 0x000fe20000000010 */
[----:B----4-:R-:W-:Y:S01]  /*6f50*/  IMAD.WIDE R10, R17, 0x2, R68 ;  /* 0x00000002110a7825 */ /* 0x010fe200078e0244 */
[----:B-----5:R-:W-:Y:S01]  /*6f60*/  PRMT R18, R31, 0x7632, R18 ;  /* 0x000076321f127816 */ /* 0x020fe20000000012 */
[----:B------:R1:W-:Y:S01]  /*6f70*/  @P4 STG.E.U16 desc[UR22][R6.64], R31 ;  /* 0x0000001f06004986 */ /* 0x0003e2000c101516 */
[----:B------:R-:W-:Y:S01]  /*6f80*/  F2FP.F16.F32.PACK_AB R52, R116, R52 ;  /* 0x000000347434723e */ /* 0x000fe200000000ff */
[----:B------:R-:W-:Y:S01]  /*6f90*/  VIADD R13, R17, UR10 ;  /* 0x0000000a110d7c36 */ /* 0x000fe20008000000 */
[----:B------:R-:W-:Y:S01]  /*6fa0*/  F2FP.F16.F32.PACK_AB R53, R117, R53 ;  /* 0x000000357535723e */ /* 0x000fe200000000ff */
[----:B------:R2:W-:Y:S01]  /*6fb0*/  @P3 STG.E.U16 desc[UR22][R8.64], R18 ;  /* 0x0000001208003986 */ /* 0x0005e2000c101516 */
[----:B------:R-:W-:Y:S01]  /*6fc0*/  VIADD R14, R2, 0x1e ;  /* 0x0000001e020e7836 */ /* 0x000fe20000000000 */
        /* <DEDUP_REMOVED lines=21> */
[----:B-1----:R-:W-:Y:S01]  /*7120*/  VIADD R15, R13, UR10 ;  /* 0x0000000a0d0f7c36 */ /* 0x002fe20008000000 */
[----:B------:R-:W-:Y:S01]  /*7130*/  F2FP.F16.F32.PACK_AB R55, R119, R55 ;  /* 0x000000377737723e */ /* 0x000fe200000000ff */
        /* <DEDUP_REMOVED lines=27> */
[C---:B----4-:R-:W-:Y:S01]  /*72f0*/  IMAD.WIDE R10, R17.reuse, 0x2, R68 ;  /* 0x00000002110a7825 */ /* 0x050fe200078e0244 */
        /* <DEDUP_REMOVED lines=18> */
[C---:B----4-:R-:W-:Y:S01]  /*7420*/  IMAD.WIDE R10, R13.reuse, 0x2, R4 ;  /* 0x000000020d0a7825 */ /* 0x050fe200078e0204 */
        /* <DEDUP_REMOVED lines=40> */
[----:B------:R1:W-:Y:S02]  /*76b0*/  @P1 STG.E.U16 desc[UR22][R6.64], R41 ;  /* 0x0000002906001986 */ /* 0x0003e4000c101516 */
[----:B------:R-:W-:Y:S02]  /*76c0*/  VIADD R13, R17, UR10 ;  /* 0x0000000a110d7c36 */ /* 0x000fe40008000000 */
[----:B------:R2:W-:Y:S01]  /*76d0*/  @P2 STG.E.U16 desc[UR22][R8.64], R18 ;  /* 0x0000001208002986 */ /* 0x0005e2000c101516 */
[C---:B------:R-:W-:Y:S02]  /*76e0*/  VIADD R14, R2.reuse, 0x28 ;  /* 0x00000028020e7836 */ /* 0x040fe40000000000 */
        /* <DEDUP_REMOVED lines=21> */
[C---:B-1----:R-:W-:Y:S02]  /*7840*/  VIADD R15, R13.reuse, UR10 ;  /* 0x0000000a0d0f7c36 */ /* 0x042fe40008000000 */
[----:B------:R-:W-:Y:S02]  /*7850*/  VIADD R14, R2, 0x2b ;  /* 0x0000002b020e7836 */ /* 0x000fe40000000000 */
[----:B------:R-:W-:-:S03]  /*7860*/  IMAD.WIDE R6, R13, 0x2, R68 ;  /* 0x000000020d067825 */ /* 0x000fc600078e0244 */
[----:B------:R-:W-:Y:S01]  /*7870*/  ISETP.GE.AND P2, PT, R14, UR7, PT ;  /* 0x000000070e007c0c */ /* 0x000fe2000bf46270 */
[----:B--2---:R-:W-:Y:S01]  /*7880*/  IMAD.WIDE R8, R13, 0x2, R4 ;  /* 0x000000020d087825 */ /* 0x004fe200078e0204 */
[----:B------:R1:W-:Y:S03]  /*7890*/  @P3 STG.E.U16 desc[UR22][R6.64], R44 ;  /* 0x0000002c06003986 */ /* 0x0003e6000c101516 */
[C---:B----4-:R-:W-:Y:S01]  /*78a0*/  IMAD.WIDE R10, R15.reuse, 0x2, R68 ;  /* 0x000000020f0a7825 */ /* 0x050fe200078e0244 */
[----:B------:R2:W-:Y:S01]  /*78b0*/  @P5 STG.E.U16 desc[UR22][R8.64], R17 ;  /* 0x0000001108005986 */ /* 0x0005e2000c101516 */
[----:B------:R-:W-:Y:S02]  /*78c0*/  ISETP.LT.AND P5, PT, R0, UR6, !P1 ;  /* 0x0000000600007c0c */ /* 0x000fe4000cfa1270 */
[----:B------:R-:W-:Y:S01]  /*78d0*/  IMAD.WIDE R12, R15, 0x2, R4 ;  /* 0x000000020f0c7825 */ /* 0x000fe200078e0204 */
[----:B------:R-:W-:Y:S01]  /*78e0*/  @P6 STG.E.U16 desc[UR22][R10.64], R45 ;  /* 0x0000002d0a006986 */ /* 0x000fe2000c101516 */
[----:B------:R-:W-:-:S02]  /*78f0*/  ISETP.LT.AND P1, PT, R3, UR6, !P1 ;  /* 0x0000000603007c0c */ /* 0x000fc4000cf21270 */
[----:B------:R-:W-:Y:S01]  /*7900*/  VIADD R15, R15, UR10 ;  /* 0x0000000a0f0f7c36 */ /* 0x000fe20008000000 */
[----:B------:R-:W-:Y:S01]  /*7910*/  ISETP.LT.AND P6, PT, R0, UR6, !P2 ;  /* 0x0000000600007c0c */ /* 0x000fe2000d7c1270 */
[----:B------:R4:W-:Y:S01]  /*7920*/  @P0 STG.E.U16 desc[UR22][R12.64], R18 ;  /* 0x000000120c000986 */ /* 0x0009e2000c101516 */
[----:B------:R-:W-:Y:S01]  /*7930*/  ISETP.LT.AND P2, PT, R3, UR6, !P2 ;  /* 0x0000000603007c0c */ /* 0x000fe2000d741270 */
[----:B-1----:R-:W-:-:S04]  /*7940*/  IMAD.WIDE R6, R15, 0x2, R68 ;  /* 0x000000020f067825 */ /* 0x002fc800078e0244 */
[C---:B--2---:R-:W-:Y:S01]  /*7950*/  VIADD R17, R15.reuse, UR10 ;  /* 0x0000000a0f117c36 */ /* 0x044fe20008000000 */
[----:B------:R1:W-:Y:S01]  /*7960*/  @P5 STG.E.U16 desc[UR22][R6.64], R46 ;  /* 0x0000002e06005986 */ /* 0x0003e2000c101516 */
[----:B------:R-:W-:Y:S01]  /*7970*/  IMAD.WIDE R8, R15, 0x2, R4 ;  /* 0x000000020f087825 */ /* 0x000fe200078e0204 */
[----:B------:R-:W-:Y:S02]  /*7980*/  PRMT R15, R47, 0x7632, R15 ;  /* 0x000076322f0f7816 */ /* 0x000fe4000000000f */
[----:B----4-:R-:W-:Y:S01]  /*7990*/  PRMT R18, R46, 0x7632, R18 ;  /* 0x000076322e127816 */ /* 0x010fe20000000012 */
[----:B------:R-:W-:-:S04]  /*79a0*/  IMAD.WIDE R10, R17, 0x2, R68 ;  /* 0x00000002110a7825 */ /* 0x000fc800078e0244 */
[----:B------:R2:W-:Y:S01]  /*79b0*/  @P1 STG.E.U16 desc[UR22][R8.64], R18 ;  /* 0x0000001208001986 */ /* 0x0005e2000c101516 */
[----:B------:R-:W-:Y:S02]  /*79c0*/  VIADD R16, R2, 0x2e ;  /* 0x0000002e02107836 */ /* 0x000fe40000000000 */
[----:B------:R-:W-:Y:S01]  /*79d0*/  VIADD R13, R17, UR10 ;  /* 0x0000000a110d7c36 */ /* 0x000fe20008000000 */
[----:B------:R4:W-:Y:S01]  /*79e0*/  @P6 STG.E.U16 desc[UR22][R10.64], R47 ;  /* 0x0000002f0a006986 */ /* 0x0009e2000c101516 */
[----:B------:R-:W-:Y:S01]  /*79f0*/  ISETP.LT.AND P6, PT, R0, UR6, !P4 ;  /* 0x0000000600007c0c */ /* 0x000fe2000e7c1270 */
[----:B------:R-:W-:Y:S01]  /*7a00*/  VIADD R14, R2, 0x2d ;  /* 0x0000002d020e7836 */ /* 0x000fe20000000000 */
[----:B------:R-:W-:Y:S01]  /*7a10*/  ISETP.LT.AND P4, PT, R3, UR6, !P4 ;  /* 0x0000000603007c0c */ /* 0x000fe2000e781270 */
[----:B-1----:R-:W-:Y:S01]  /*7a20*/  IMAD.WIDE R6, R17, 0x2, R4 ;  /* 0x0000000211067825 */ /* 0x002fe200078e0204 */
[----:B------:R-:W-:Y:S02]  /*7a30*/  ISETP.GE.AND P0, PT, R16, UR7, PT ;  /* 0x0000000710007c0c */ /* 0x000fe4000bf06270 */
[----:B------:R-:W-:Y:S01]  /*7a40*/  PRMT R16, R48, 0x7632, R16 ;  /* 0x0000763230107816 */ /* 0x000fe20000000010 */
[----:B--2---:R-:W-:Y:S01]  /*7a50*/  IMAD.WIDE R8, R13, 0x2, R68 ;  /* 0x000000020d087825 */ /* 0x004fe200078e0244 */
[----:B------:R-:W-:Y:S01]  /*7a60*/  ISETP.GE.AND P3, PT, R14, UR7, PT ;  /* 0x000000070e007c0c */ /* 0x000fe2000bf66270 */
[----:B------:R1:W-:Y:S01]  /*7a70*/  @P2 STG.E.U16 desc[UR22][R6.64], R15 ;  /* 0x0000000f06002986 */ /* 0x0003e2000c101516 */
[----:B------:R-:W-:Y:S01]  /*7a80*/  PRMT R17, R49, 0x7632, R17 ;  /* 0x0000763231117816 */ /* 0x000fe20000000011 */
        /* <DEDUP_REMOVED lines=10> */
[----:B-1----:R-:W-:-:S03]  /*7b30*/  IMAD.WIDE R6, R13, 0x2, R68 ;  /* 0x000000020d067825 */ /* 0x002fc600078e0244 */
[----:B------:R-:W-:Y:S01]  /*7b40*/  ISETP.GE.AND P5, PT, R14, UR7, PT ;  /* 0x000000070e007c0c */ /* 0x000fe2000bfa6270 */
[----:B--2---:R-:W-:-:S04]  /*7b50*/  IMAD.WIDE R8, R13, 0x2, R4 ;  /* 0x000000020d087825 */ /* 0x004fc800078e0204 */
[C---:B------:R-:W-:Y:S02]  /*7b60*/  VIADD R12, R2.reuse, 0x31 ;  /* 0x00000031020c7836 */ /* 0x040fe40000000000 */
[----:B------:R-:W-:Y:S01]  /*7b70*/  VIADD R15, R13, UR10 ;  /* 0x0000000a0d0f7c36 */ /* 0x000fe20008000000 */
[----:B------:R1:W-:Y:S01]  /*7b80*/  @P4 STG.E.U16 desc[UR22][R6.64], R49 ;  /* 0x0000003106004986 */ /* 0x0003e2000c101516 */
[----:B------:R-:W-:Y:S01]  /*7b90*/  VIADD R14, R2, 0x30 ;  /* 0x00000030020e7836 */ /* 0x000fe20000000000 */
[----:B------:R-:W-:Y:S01]  /*7ba0*/  ISETP.GE.AND P2, PT, R12, UR7, PT ;  /* 0x000000070c007c0c */ /* 0x000fe2000bf46270 */
[----:B----4-:R-:W-:Y:S01]  /*7bb0*/  IMAD.WIDE R10, R15, 0x2, R68 ;  /* 0x000000020f0a7825 */ /* 0x010fe200078e0244 */
[----:B------:R2:W-:Y:S01]  /*7bc0*/  @P3 STG.E.U16 desc[UR22][R8.64], R17 ;  /* 0x0000001108003986 */ /* 0x0005e2000c101516 */
[----:B------:R-:W-:Y:S02]  /*7bd0*/  ISETP.LT.AND P3, PT, R0, UR6, !P5 ;  /* 0x0000000600007c0c */ /* 0x000fe4000ef61270 */
[----:B------:R-:W-:Y:S01]  /*7be0*/  ISETP.LT.AND P5, PT, R3, UR6, !P5 ;  /* 0x0000000603007c0c */ /* 0x000fe2000efa1270 */
[C---:B------:R-:W-:Y:S01]  /*7bf0*/  IMAD.WIDE R12, R15.reuse, 0x2, R4 ;  /* 0x000000020f0c7825 */ /* 0x040fe200078e0204 */
[----:B------:R-:W-:Y:S01]  /*7c00*/  ISETP.GE.AND P1, PT, R14, UR7, PT ;  /* 0x000000070e007c0c */ /* 0x000fe2000bf26270 */
[----:B------:R-:W-:Y:S02]  /*7c10*/  @P6 STG.E.U16 desc[UR22][R10.64], R50 ;  /* 0x000000320a006986 */ /* 0x000fe4000c101516 */
[----:B------:R-:W-:Y:S01]  /*7c20*/  VIADD R15, R15, UR10 ;  /* 0x0000000a0f0f7c36 */ /* 0x000fe20008000000 */
[----:B------:R-:W-:Y:S01]  /*7c30*/  ISETP.LT.AND P6, PT, R0, UR6, !P1 ;  /* 0x0000000600007c0c */ /* 0x000fe2000cfc1270 */
[----:B------:R4:W-:Y:S01]  /*7c40*/  @P0 STG.E.U16 desc[UR22][R12.64], R18 ;  /* 0x000000120c000986 */ /* 0x0009e2000c101516 */
[----:B------:R-:W-:Y:S01]  /*7c50*/  ISETP.LT.AND P1, PT, R3, UR6, !P1 ;  /* 0x0000000603007c0c */ /* 0x000fe2000cf21270 */
[----:B-1----:R-:W-:-:S04]  /*7c60*/  IMAD.WIDE R6, R15, 0x2, R68 ;  /* 0x000000020f067825 */ /* 0x002fc800078e0244 */
[C---:B--2---:R-:W-:Y:S01]  /*7c70*/  IMAD.WIDE R8, R15.reuse, 0x2, R4 ;  /* 0x000000020f087825 */ /* 0x044fe200078e0204 */
[----:B------:R1:W-:Y:S03]  /*7c80*/  @P3 STG.E.U16 desc[UR22][R6.64], R51 ;  /* 0x0000003306003986 */ /* 0x0003e6000c101516 */
[----:B------:R-:W-:Y:S01]  /*7c90*/  VIADD R17, R15, UR10 ;  /* 0x0000000a0f117c36 */ /* 0x000fe20008000000 */
[----:B------:R-:W-:Y:S01]  /*7ca0*/  PRMT R15, R52, 0x7632, R15 ;  /* 0x00007632340f7816 */ /* 0x000fe2000000000f */
[----:B------:R-:W-:Y:S01]  /*7cb0*/  VIADD R14, R2, 0x32 ;  /* 0x00000032020e7836 */ /* 0x000fe20000000000 */
[----:B----4-:R-:W-:Y:S01]  /*7cc0*/  PRMT R18, R51, 0x7632, R18 ;  /* 0x0000763233127816 */ /* 0x010fe20000000012 */
[----:B------:R-:W-:-:S03]  /*7cd0*/  IMAD.WIDE R10, R17, 0x2, R68 ;  /* 0x00000002110a7825 */ /* 0x000fc600078e0244 */
[----:B------:R-:W-:Y:S01]  /*7ce0*/  ISETP.GE.AND P4, PT, R14, UR7, PT ;  /* 0x000000070e007c0c */ /* 0x000fe2000bf86270 */
[----:B------:R2:W-:Y:S01]  /*7cf0*/  @P5 STG.E.U16 desc[UR22][R8.64], R18 ;  /* 0x0000001208005986 */ /* 0x0005e2000c101516 */
[----:B------:R-:W-:Y:S01]  /*7d00*/  ISETP.LT.AND P5, PT, R0, UR6, !P2 ;  /* 0x0000000600007c0c */ /* 0x000fe2000d7a1270 */
[----:B------:R-:W-:Y:S02]  /*7d10*/  VIADD R13, R17, UR10 ;  /* 0x0000000a110d7c36 */ /* 0x000fe40008000000 */
[----:B------:R4:W-:Y:S01]  /*7d20*/  @P6 STG.E.U16 desc[UR22][R10.64], R52 ;  /* 0x000000340a006986 */ /* 0x0009e2000c101516 */
[----:B------:R-:W-:Y:S01]  /*7d30*/  ISETP.LT.AND P6, PT, R3, UR6, !P2 ;  /* 0x0000000603007c0c */ /* 0x000fe2000d7c1270 */
[----:B-1----:R-:W-:Y:S01]  /*7d40*/  IMAD.WIDE R6, R17, 0x2, R4 ;  /* 0x0000000211067825 */ /* 0x002fe200078e0204 */
[----:B------:R-:W-:-:S03]  /*7d50*/  PRMT R17, R54, 0x7632, R17 ;  /* 0x0000763236117816 */ /* 0x000fc60000000011 */
[----:B------:R-:W-:Y:S01]  /*7d60*/  VIADD R16, R2, 0x33 ;  /* 0x0000003302107836 */ /* 0x000fe20000000000 */
[----:B------:R1:W-:Y:S01]  /*7d70*/  @P1 STG.E.U16 desc[UR22][R6.64], R15 ;  /* 0x0000000f06001986 */ /* 0x0003e2000c101516 */
[----:B--2---:R-:W-:Y:S01]  /*7d80*/  IMAD.WIDE R8, R13, 0x2, R68 ;  /* 0x000000020d087825 */ /* 0x004fe200078e0244 */
[----:B------:R-:W-:Y:S02]  /*7d90*/  PRMT R18, R55, 0x7632, R18 ;  /* 0x0000763237127816 */ /* 0x000fe40000000012 */
[----:B------:R-:W-:Y:S01]  /*7da0*/  ISETP.GE.AND P0, PT, R16, UR7, PT ;  /* 0x0000000710007c0c */ /* 0x000fe2000bf06270 */
[----:B----4-:R-:W-:Y:S01]  /*7db0*/  IMAD.WIDE R10, R13, 0x2, R4 ;  /* 0x000000020d0a7825 */ /* 0x010fe200078e0204 */
[----:B------:R2:W-:Y:S01]  /*7dc0*/  @P5 STG.E.U16 desc[UR22][R8.64], R53 ;  /* 0x0000003508005986 */ /* 0x0005e2000c101516 */
[----:B------:R-:W-:Y:S02]  /*7dd0*/  PRMT R16, R53, 0x7632, R16 ;  /* 0x0000763235107816 */ /* 0x000fe40000000010 */
[----:B------:R-:W-:Y:S01]  /*7de0*/  ISETP.LT.AND P5, PT, R0, UR6, !P4 ;  /* 0x0000000600007c0c */ /* 0x000fe2000e7a1270 */
[----:B------:R-:W-:Y:S01]  /*7df0*/  VIADD R13, R13, UR10 ;  /* 0x0000000a0d0d7c36 */ /* 0x000fe20008000000 */
[----:B------:R-:W-:Y:S01]  /*7e00*/  ISETP.LT.AND P4, PT, R3, UR6, !P4 ;  /* 0x0000000603007c0c */ /* 0x000fe2000e781270 */
[----:B------:R-:W-:Y:S01]  /*7e10*/  VIADD R14, R2, 0x34 ;  /* 0x00000034020e7836 */ /* 0x000fe20000000000 */
[----:B------:R4:W-:Y:S01]  /*7e20*/  @P6 STG.E.U16 desc[UR22][R10.64], R16 ;  /* 0x000000100a006986 */ /* 0x0009e2000c101516 */
[----:B------:R-:W-:Y:S01]  /*7e30*/  ISETP.LT.AND P6, PT, R0, UR6, !P0 ;  /* 0x0000000600007c0c */ /* 0x000fe2000c7c1270 */
[----:B-1----:R-:W-:Y:S01]  /*7e40*/  IMAD.WIDE R6, R13, 0x2, R68 ;  /* 0x000000020d067825 */ /* 0x002fe200078e0244 */
[----:B------:R-:W-:-:S02]  /*7e50*/  ISETP.LT.AND P0, PT, R3, UR6, !P0 ;  /* 0x0000000603007c0c */ /* 0x000fc4000c701270 */
[----:B------:R-:W-:Y:S01]  /*7e60*/  ISETP.GE.AND P3, PT, R14, UR7, PT ;  /* 0x000000070e007c0c */ /* 0x000fe2000bf66270 */
[----:B--2---:R-:W-:-:S03]  /*7e70*/  IMAD.WIDE R8, R13, 0x2, R4 ;  /* 0x000000020d087825 */ /* 0x004fc600078e0204 */
[----:B------:R1:W-:Y:S01]  /*7e80*/  @P5 STG.E.U16 desc[UR22][R6.64], R54 ;  /* 0x0000003606005986 */ /* 0x0003e2000c101516 */
[----:B------:R-:W-:Y:S02]  /*7e90*/  VIADD R15, R13, UR10 ;  /* 0x0000000a0d0f7c36 */ /* 0x000fe40008000000 */
[C---:B------:R-:W-:Y:S01]  /*7ea0*/  VIADD R14, R2.reuse, 0x35 ;  /* 0x00000035020e7836 */ /* 0x040fe20000000000 */
[----:B------:R2:W-:Y:S01]  /*7eb0*/  @P4 STG.E.U16 desc[UR22][R8.64], R17 ;  /* 0x0000001108004986 */ /* 0x0005e2000c101516 */
[----:B------:R-:W-:Y:S01]  /*7ec0*/  VIADD R12, R2, 0x36 ;  /* 0x00000036020c7836 */ /* 0x000fe20000000000 */
[----:B------:R-:W-:Y:S01]  /*7ed0*/  ISETP.LT.AND P4, PT, R0, UR6, !P3 ;  /* 0x0000000600007c0c */ /* 0x000fe2000df81270 */
[----:B----4-:R-:W-:Y:S01]  /*7ee0*/  IMAD.WIDE R10, R15, 0x2, R68 ;  /* 0x000000020f0a7825 */ /* 0x010fe200078e0244 */
[----:B------:R-:W-:Y:S02]  /*7ef0*/  ISETP.GE.AND P2, PT, R14, UR7, PT ;  /* 0x000000070e007c0c */ /* 0x000fe4000bf46270 */
[----:B------:R-:W-:Y:S01]  /*7f00*/  ISETP.LT.AND P3, PT, R3, UR6, !P3 ;  /* 0x0000000603007c0c */ /* 0x000fe2000df61270 */
[----:B------:R-:W-:Y:S01]  /*7f10*/  VIADD R14, R2, 0x37 ;  /* 0x00000037020e7836 */ /* 0x000fe20000000000 */
[----:B------:R-:W-:Y:S01]  /*7f20*/  ISETP.GE.AND P1, PT, R12, UR7, PT ;  /* 0x000000070c007c0c */ /* 0x000fe2000bf26270 */
[----:B------:R-:W-:Y:S01]  /*7f30*/  IMAD.WIDE R12, R15, 0x2, R4 ;  /* 0x000000020f0c7825 */ /* 0x000fe200078e0204 */
[----:B------:R-:W-:Y:S01]  /*7f40*/  @P6 STG.E.U16 desc[UR22][R10.64], R55 ;  /* 0x000000370a006986 */ /* 0x000fe2000c101516 */
[----:B------:R-:W-:-:S02]  /*7f50*/  ISETP.LT.AND P6, PT, R0, UR6, !P2 ;  /* 0x0000000600007c0c */ /* 0x000fc4000d7c1270 */
[----:B------:R-:W-:Y:S01]  /*7f60*/  VIADD R15, R15, UR10 ;  /* 0x0000000a0f0f7c36 */ /* 0x000fe20008000000 */
[----:B------:R4:W-:Y:S01]  /*7f70*/  @P0 STG.E.U16 desc[UR22][R12.64], R18 ;  /* 0x000000120c000986 */ /* 0x0009e2000c101516 */
[----:B------:R-:W-:Y:S01]  /*7f80*/  ISETP.LT.AND P2, PT, R3, UR6, !P2 ;  /* 0x0000000603007c0c */ /* 0x000fe2000d741270 */
[----:B------:R-:W-:Y:S01]  /*7f90*/  VIADD R16, R2, 0x38 ;  /* 0x0000003802107836 */ /* 0x000fe20000000000 */
[----:B------:R-:W-:Y:S01]  /*7fa0*/  ISETP.GE.AND P5, PT, R14, UR7, PT ;  /* 0x000000070e007c0c */ /* 0x000fe2000bfa6270 */
[----:B-1----:R-:W-:-:S03]  /*7fb0*/  IMAD.WIDE R6, R15, 0x2, R68 ;  /* 0x000000020f067825 */ /* 0x002fc600078e0244 */
[----:B------:R-:W-:Y:S01]  /*7fc0*/  ISETP.GE.AND P0, PT, R16, UR7, PT ;  /* 0x0000000710007c0c */ /* 0x000fe2000bf06270 */
[C---:B--2---:R-:W-:Y:S01]  /*7fd0*/  VIADD R17, R15.reuse, UR10 ;  /* 0x0000000a0f117c36 */ /* 0x044fe20008000000 */
[----:B------:R1:W-:Y:S01]  /*7fe0*/  @P4 STG.E.U16 desc[UR22][R6.64], R56 ;  /* 0x0000003806004986 */ /* 0x0003e2000c101516 */
[----:B------:R-:W-:Y:S01]  /*7ff0*/  IMAD.WIDE R8, R15, 0x2, R4 ;  /* 0x000000020f087825 */ /* 0x000fe200078e0204 */
[----:B------:R-:W-:Y:S02]  /*8000*/  PRMT R15, R57, 0x7632, R15 ;  /* 0x00007632390f7816 */ /* 0x000fe4000000000f */
[----:B----4-:R-:W-:Y:S01]  /*8010*/  PRMT R18, R56, 0x7632, R18 ;  /* 0x0000763238127816 */ /* 0x010fe20000000012 */
[----:B------:R-:W-:Y:S01]  /*8020*/  IMAD.WIDE R10, R17, 0x2, R68 ;  /* 0x00000002110a7825 */ /* 0x000fe200078e0244 */
[----:B------:R-:W-:-:S03]  /*8030*/  PRMT R16, R58, 0x7632, R16 ;  /* 0x000076323a107816 */ /* 0x000fc60000000010 */
        /* <DEDUP_REMOVED lines=9> */
[C---:B--2---:R-:W-:Y:S01]  /*80d0*/  IMAD.WIDE R8, R13.reuse, 0x2, R68 ;  /* 0x000000020d087825 */ /* 0x044fe200078e0244 */
[----:B------:R-:W-:Y:S02]  /*80e0*/  PRMT R18, R60, 0x7632, R18 ;  /* 0x000076323c127816 */ /* 0x000fe40000000012 */
[----:B------:R-:W-:Y:S01]  /*80f0*/  ISETP.GE.AND P4, PT, R14, UR7, PT ;  /* 0x000000070e007c0c */ /* 0x000fe2000bf86270 */
[----:B----4-:R-:W-:Y:S01]  /*8100*/  IMAD.WIDE R10, R13, 0x2, R4 ;  /* 0x000000020d0a7825 */ /* 0x010fe200078e0204 */
[----:B------:R2:W-:Y:S01]  /*8110*/  @P3 STG.E.U16 desc[UR22][R8.64], R58 ;  /* 0x0000003a08003986 */ /* 0x0005e2000c101516 */
[C---:B------:R-:W-:Y:S02]  /*8120*/  ISETP.LT.AND P3, PT, R0.reuse, UR6, !P5 ;  /* 0x0000000600007c0c */ /* 0x040fe4000ef61270 */
[----:B------:R-:W-:Y:S01]  /*8130*/  ISETP.LT.AND P5, PT, R3, UR6, !P5 ;  /* 0x0000000603007c0c */ /* 0x000fe2000efa1270 */
[----:B------:R4:W-:Y:S01]  /*8140*/  @P6 STG.E.U16 desc[UR22][R10.64], R16 ;  /* 0x000000100a006986 */ /* 0x0009e2000c101516 */
[----:B------:R-:W-:Y:S01]  /*8150*/  ISETP.LT.AND P6, PT, R0, UR6, !P0 ;  /* 0x0000000600007c0c */ /* 0x000fe2000c7c1270 */
[----:B------:R-:W-:Y:S01]  /*8160*/  VIADD R13, R13, UR10 ;  /* 0x0000000a0d0d7c36 */ /* 0x000fe20008000000 */
[----:B------:R-:W-:Y:S01]  /*8170*/  ISETP.LT.AND P0, PT, R3, UR6, !P0 ;  /* 0x0000000603007c0c */ /* 0x000fe2000c701270 */
[----:B------:R-:W-:-:S02]  /*8180*/  VIADD R14, R2, 0x3a ;  /* 0x0000003a020e7836 */ /* 0x000fc40000000000 */
[C---:B-1----:R-:W-:Y:S02]  /*8190*/  VIADD R15, R13.reuse, UR10 ;  /* 0x0000000a0d0f7c36 */ /* 0x042fe40008000000 */
[----:B------:R-:W-:Y:S01]  /*81a0*/  IMAD.WIDE R6, R13, 0x2, R68 ;  /* 0x000000020d067825 */ /* 0x000fe200078e0244 */
[----:B------:R-:W-:-:S03]  /*81b0*/  ISETP.GE.AND P1, PT, R14, UR7, PT ;  /* 0x000000070e007c0c */ /* 0x000fc6000bf26270 */
[----:B--2---:R-:W-:Y:S01]  /*81c0*/  IMAD.WIDE R8, R13, 0x2, R4 ;  /* 0x000000020d087825 */ /* 0x004fe200078e0204 */
[----:B------:R-:W-:Y:S03]  /*81d0*/  @P3 STG.E.U16 desc[UR22][R6.64], R59 ;  /* 0x0000003b06003986 */ /* 0x000fe6000c101516 */
[----:B------:R-:W-:Y:S01]  /*81e0*/  VIADD R12, R2, 0x3b ;  /* 0x0000003b020c7836 */ /* 0x000fe20000000000 */
[----:B------:R1:W-:Y:S01]  /*81f0*/  @P5 STG.E.U16 desc[UR22][R8.64], R17 ;  /* 0x0000001108005986 */ /* 0x0003e2000c101516 */
[C---:B----4-:R-:W-:Y:S01]  /*8200*/  IMAD.WIDE R10, R15.reuse, 0x2, R68 ;  /* 0x000000020f0a7825 */ /* 0x050fe200078e0244 */
[----:B------:R-:W-:Y:S02]  /*8210*/  ISETP.LT.AND P5, PT, R0, UR6, !P4 ;  /* 0x0000000600007c0c */ /* 0x000fe4000e7a1270 */
[----:B------:R-:W-:Y:S01]  /*8220*/  ISETP.GE.AND P2, PT, R12, UR7, PT ;  /* 0x000000070c007c0c */ /* 0x000fe2000bf46270 */
[----:B------:R-:W-:Y:S01]  /*8230*/  IMAD.WIDE R12, R15, 0x2, R4 ;  /* 0x000000020f0c7825 */ /* 0x000fe200078e0204 */
[----:B------:R-:W-:Y:S01]  /*8240*/  ISETP.LT.AND P4, PT, R3, UR6, !P4 ;  /* 0x0000000603007c0c */ /* 0x000fe2000e781270 */
[----:B------:R2:W-:Y:S01]  /*8250*/  @P6 STG.E.U16 desc[UR22][R10.64], R60 ;  /* 0x0000003c0a006986 */ /* 0x0005e2000c101516 */
[----:B------:R-:W-:Y:S01]  /*8260*/  ISETP.LT.AND P6, PT, R0, UR6, !P1 ;  /* 0x0000000600007c0c */ /* 0x000fe2000cfc1270 */
[----:B------:R-:W-:Y:S01]  /*8270*/  VIADD R15, R15, UR10 ;  /* 0x0000000a0f0f7c36 */ /* 0x000fe20008000000 */
[----:B------:R-:W-:Y:S01]  /*8280*/  ISETP.LT.AND P1, PT, R3, UR6, !P1 ;  /* 0x0000000603007c0c */ /* 0x000fe2000cf21270 */
[----:B------:R-:W-:Y:S01]  /*8290*/  VIADD R14, R2, 0x3c ;  /* 0x0000003c020e7836 */ /* 0x000fe20000000000 */
[----:B------:R4:W-:Y:S01]  /*82a0*/  @P0 STG.E.U16 desc[UR22][R12.64], R18 ;  /* 0x000000120c000986 */ /* 0x0009e2000c101516 */
[----:B-1----:R-:W-:-:S02]  /*82b0*/  VIADD R17, R15, UR10 ;  /* 0x0000000a0f117c36 */ /* 0x002fc40008000000 */
[----:B------:R-:W-:Y:S01]  /*82c0*/  IMAD.WIDE R6, R15, 0x2, R68 ;  /* 0x000000020f067825 */ /* 0x000fe200078e0244 */
[----:B------:R-:W-:-:S03]  /*82d0*/  ISETP.GE.AND P3, PT, R14, UR7, PT ;  /* 0x000000070e007c0c */ /* 0x000fc6000bf66270 */
[----:B------:R-:W-:Y:S01]  /*82e0*/  IMAD.WIDE R8, R15, 0x2, R4 ;  /* 0x000000020f087825 */ /* 0x000fe200078e0204 */
[----:B------:R1:W-:Y:S03]  /*82f0*/  @P5 STG.E.U16 desc[UR22][R6.64], R61 ;  /* 0x0000003d06005986 */ /* 0x0003e6000c101516 */
[----:B--2---:R-:W-:Y:S01]  /*8300*/  IMAD.WIDE R10, R17, 0x2, R68 ;  /* 0x00000002110a7825 */ /* 0x004fe200078e0244 */
[----:B----4-:R-:W-:-:S03]  /*8310*/  PRMT R12, R61, 0x7632, R12 ;  /* 0x000076323d0c7816 */ /* 0x010fc6000000000c */
[----:B------:R-:W-:Y:S02]  /*8320*/  VIADD R14, R2, 0x3e ;  /* 0x0000003e020e7836 */ /* 0x000fe40000000000 */
[----:B------:R2:W-:Y:S01]  /*8330*/  @P4 STG.E.U16 desc[UR22][R8.64], R12 ;  /* 0x0000000c08004986 */ /* 0x0005e2000c101516 */
[C---:B------:R-:W-:Y:S01]  /*8340*/  ISETP.LT.AND P4, PT, R0.reuse, UR6, !P2 ;  /* 0x0000000600007c0c */ /* 0x040fe2000d781270 */
[----:B------:R-:W-:Y:S01]  /*8350*/  VIADD R13, R17, UR10 ;  /* 0x0000000a110d7c36 */ /* 0x000fe20008000000 */
[----:B------:R-:W-:Y:S01]  /*8360*/  ISETP.LT.AND P2, PT, R3, UR6, !P2 ;  /* 0x0000000603007c0c */ /* 0x000fe2000d741270 */
[----:B------:R4:W-:Y:S01]  /*8370*/  @P6 STG.E.U16 desc[UR22][R10.64], R62 ;  /* 0x0000003e0a006986 */ /* 0x0009e2000c101516 */
[----:B------:R-:W-:Y:S01]  /*8380*/  ISETP.LT.AND P6, PT, R0, UR6, !P3 ;  /* 0x0000000600007c0c */ /* 0x000fe2000dfc1270 */
[----:B------:R-:W-:Y:S01]  /*8390*/  VIADD R16, R2, 0x3d ;  /* 0x0000003d02107836 */ /* 0x000fe20000000000 */
[----:B------:R-:W-:Y:S01]  /*83a0*/  ISETP.GE.AND P5, PT, R14, UR7, PT ;  /* 0x000000070e007c0c */ /* 0x000fe2000bfa6270 */
[----:B------:R-:W-:Y:S01]  /*83b0*/  VIADD R15, R13, UR10 ;  /* 0x0000000a0d0f7c36 */ /* 0x000fe20008000000 */
[----:B------:R-:W-:Y:S01]  /*83c0*/  PRMT R14, R62, 0x7632, R14 ;  /* 0x000076323e0e7816 */ /* 0x000fe2000000000e */
[----:B-1----:R-:W-:Y:S01]  /*83d0*/  IMAD.WIDE R6, R17, 0x2, R4 ;  /* 0x0000000211067825 */ /* 0x002fe200078e0204 */
[----:B------:R-:W-:-:S02]  /*83e0*/  ISETP.GE.AND P0, PT, R16, UR7, PT ;  /* 0x0000000710007c0c */ /* 0x000fc4000bf06270 */
[----:B------:R-:W-:Y:S01]  /*83f0*/  PRMT R16, R63, 0x7632, R16 ;  /* 0x000076323f107816 */ /* 0x000fe20000000010 */
[----:B--2---:R-:W-:Y:S01]  /*8400*/  IMAD.WIDE R8, R13, 0x2, R68 ;  /* 0x000000020d087825 */ /* 0x004fe200078e0244 */
[----:B------:R1:W-:Y:S01]  /*8410*/  @P1 STG.E.U16 desc[UR22][R6.64], R14 ;  /* 0x0000000e06001986 */ /* 0x0003e2000c101516 */
[----:B------:R-:W-:Y:S02]  /*8420*/  ISETP.LT.AND P3, PT, R3, UR6, !P3 ;  /* 0x0000000603007c0c */ /* 0x000fe4000df61270 */
[----:B----4-:R-:W-:Y:S01]  /*8430*/  IMAD.WIDE R10, R13, 0x2, R4 ;  /* 0x000000020d0a7825 */ /* 0x010fe200078e0204 */
[----:B------:R2:W-:Y:S01]  /*8440*/  @P4 STG.E.U16 desc[UR22][R8.64], R63 ;  /* 0x0000003f08004986 */ /* 0x0005e2000c101516 */
[----:B------:R-:W-:Y:S02]  /*8450*/  ISETP.LT.AND P4, PT, R0, UR6, !P5 ;  /* 0x0000000600007c0c */ /* 0x000fe4000ef81270 */
[----:B------:R-:W-:Y:S01]  /*8460*/  IMAD.WIDE R12, R15, 0x2, R68 ;  /* 0x000000020f0c7825 */ /* 0x000fe200078e0244 */
[----:B------:R-:W-:Y:S01]  /*8470*/  @P2 STG.E.U16 desc[UR22][R10.64], R16 ;  /* 0x000000100a002986 */ /* 0x000fe2000c101516 */
[----:B------:R-:W-:-:S02]  /*8480*/  ISETP.LT.AND P5, PT, R3, UR6, !P5 ;  /* 0x0000000603007c0c */ /* 0x000fc4000efa1270 */
[----:B------:R-:W-:Y:S01]  /*8490*/  VIADD R2, R2, 0x3f ;  /* 0x0000003f02027836 */ /* 0x000fe20000000000 */
[----:B------:R4:W-:Y:S01]  /*84a0*/  @P6 STG.E.U16 desc[UR22][R12.64], R64 ;  /* 0x000000400c006986 */ /* 0x0009e2000c101516 */
[----:B------:R-:W-:Y:S01]  /*84b0*/  ISETP.LT.AND P6, PT, R0, UR6, !P0 ;  /* 0x0000000600007c0c */ /* 0x000fe2000c7c1270 */
[----:B------:R-:W-:Y:S01]  /*84c0*/  VIADD R17, R15, UR10 ;  /* 0x0000000a0f117c36 */ /* 0x000fe20008000000 */
[----:B------:R-:W-:Y:S02]  /*84d0*/  ISETP.LT.AND P0, PT, R3, UR6, !P0 ;  /* 0x0000000603007c0c */ /* 0x000fe4000c701270 */
[----:B------:R-:W-:Y:S01]  /*84e0*/  ISETP.GE.AND P1, PT, R2, UR7, PT ;  /* 0x0000000702007c0c */ /* 0x000fe2000bf26270 */
[----:B-1----:R-:W-:Y:S01]  /*84f0*/  IMAD.WIDE R6, R17, 0x2, R68 ;  /* 0x0000000211067825 */ /* 0x002fe200078e0244 */
[----:B------:R-:W-:Y:S02]  /*8500*/  PRMT R14, R67, 0x7632, R14 ;  /* 0x00007632430e7816 */ /* 0x000fe4000000000e */
[----:B------:R-:W-:Y:S01]  /*8510*/  ISETP.LT.AND P2, PT, R0, UR6, !P1 ;  /* 0x0000000600007c0c */ /* 0x000fe2000cf41270 */
[----:B--2---:R-:W-:Y:S01]  /*8520*/  IMAD.WIDE R8, R17, 0x2, R4 ;  /* 0x0000000211087825 */ /* 0x004fe200078e0204 */
[----:B------:R-:W-:-:S02]  /*8530*/  ISETP.LT.AND P1, PT, R3, UR6, !P1 ;  /* 0x0000000603007c0c */ /* 0x000fc4000cf21270 */
[----:B------:R-:W-:Y:S01]  /*8540*/  PRMT R0, R64, 0x7632, R0 ;  /* 0x0000763240007816 */ /* 0x000fe20000000000 */
[----:B------:R-:W-:-:S04]  /*8550*/  IMAD.WIDE R2, R15, 0x2, R4 ;  /* 0x000000020f027825 */ /* 0x000fc800078e0204 */
[----:B----4-:R-:W-:Y:S01]  /*8560*/  VIADD R13, R17, UR10 ;  /* 0x0000000a110d7c36 */ /* 0x010fe20008000000 */
[----:B------:R1:W-:Y:S03]  /*8570*/  @P3 STG.E.U16 desc[UR22][R2.64], R0 ;  /* 0x0000000002003986 */ /* 0x0003e6000c101516 */
[C---:B------:R-:W-:Y:S01]  /*8580*/  VIADD R15, R13.reuse, UR10 ;  /* 0x0000000a0d0f7c36 */ /* 0x040fe20008000000 */
[----:B------:R2:W-:Y:S01]  /*8590*/  @P6 STG.E.U16 desc[UR22][R6.64], R65 ;  /* 0x0000004106006986 */ /* 0x0005e2000c101516 */
[----:B------:R-:W-:-:S04]  /*85a0*/  IMAD.WIDE R10, R13, 0x2, R68 ;  /* 0x000000020d0a7825 */ /* 0x000fc800078e0244 */
[----:B------:R-:W-:Y:S01]  /*85b0*/  IMAD.WIDE R12, R13, 0x2, R4 ;  /* 0x000000020d0c7825 */ /* 0x000fe200078e0204 */
[----:B-1----:R-:W-:-:S03]  /*85c0*/  PRMT R3, R65, 0x7632, R3 ;  /* 0x0000763241037816 */ /* 0x002fc60000000003 */
[----:B------:R-:W-:Y:S01]  /*85d0*/  IMAD.WIDE R68, R15, 0x2, R68 ;  /* 0x000000020f447825 */ /* 0x000fe200078e0244 */
[----:B--2---:R-:W-:-:S03]  /*85e0*/  PRMT R7, R66, 0x7632, R7 ;  /* 0x0000763242077816 */ /* 0x004fc60000000007 */
[----:B------:R-:W-:Y:S01]  /*85f0*/  IMAD.WIDE R4, R15, 0x2, R4 ;  /* 0x000000020f047825 */ /* 0x000fe200078e0204 */
[----:B------:R1:W-:Y:S04]  /*8600*/  @P0 STG.E.U16 desc[UR22][R8.64], R3 ;  /* 0x0000000308000986 */ /* 0x0003e8000c101516 */
[----:B------:R1:W-:Y:S04]  /*8610*/  @P4 STG.E.U16 desc[UR22][R10.64], R66 ;  /* 0x000000420a004986 */ /* 0x0003e8000c101516 */
[----:B------:R1:W-:Y:S04]  /*8620*/  @P5 STG.E.U16 desc[UR22][R12.64], R7 ;  /* 0x000000070c005986 */ /* 0x0003e8000c101516 */
[----:B------:R1:W-:Y:S04]  /*8630*/  @P2 STG.E.U16 desc[UR22][R68.64], R67 ;  /* 0x0000004344002986 */ /* 0x0003e8000c101516 */
[----:B------:R1:W-:Y:S01]  /*8640*/  @P1 STG.E.U16 desc[UR22][R4.64], R14 ;  /* 0x0000000e04001986 */ /* 0x0003e2000c101516 */
[----:B---3--:R-:W-:Y:S06]  /*8650*/  BAR.SYNC.DEFER_BLOCKING 0x0 ;  /* 0x0000000000007b1d */ /* 0x008fec0000010000 */
[----:B------:R-:W-:Y:S05]  /*8660*/  BRA.U UP0, `(.L_x_13) ;  /* 0x0000000100a07547 */ /* 0x000fea000b800000 */
[----:B------:R-:W2:Y:S01]  /*8670*/  S2UR UR5, SR_CgaCtaId ;  /* 0x00000000000579c3 */ /* 0x000ea20000008800 */
[----:B------:R-:W-:Y:S01]  /*8680*/  NOP ;  /* 0x0000000000007918 */ /* 0x000fe20000000000 */
[----:B------:R-:W-:Y:S01]  /*8690*/  UMOV UR4, 0x50 ;  /* 0x0000005000047882 */ /* 0x000fe20000000000 */
[----:B------:R-:W-:Y:S02]  /*86a0*/  IMAD.U32 R0, RZ, RZ, UR8 ;  /* 0x00000008ff007e24 */ /* 0x000fe4000f8e00ff */
[----:B-1----:R-:W-:Y:S02]  /*86b0*/  IMAD.MOV.U32 R3, RZ, RZ, 0xf ;  /* 0x0000000fff037424 */ /* 0x002fe400078e00ff */
[----:B------:R-:W-:Y:S01]  /*86c0*/  IMAD.MOV.U32 R7, RZ, RZ, 0x1 ;  /* 0x00000001ff077424 */ /* 0x000fe200078e00ff */
[----:B------:R-:W-:-:S04]  /*86d0*/  LOP3.LUT R0, R0, 0xffff, RZ, 0xc0, !PT ;  /* 0x0000ffff00007812 */ /* 0x000fc800078ec0ff */
[----:B------:R-:W-:-:S05]  /*86e0*/  SHF.R.U32.HI R0, RZ, 0x5, R0 ;  /* 0x00000005ff007819 */ /* 0x000fca0000011600 */
[----:B------:R-:W-:Y:S01]  /*86f0*/  VIADD R2, R0, 0x10 ;  /* 0x0000001000027836 */ /* 0x000fe20000000000 */
[----:B------:R-:W-:Y:S01]  /*8700*/  SHF.L.U32 R0, R3, R0, RZ ;  /* 0x0000000003007219 */ /* 0x000fe200000006ff */
[----:B--2---:R-:W-:-:S03]  /*8710*/  ULEA UR6, UR5, UR4, 0x18 ;  /* 0x0000000405067291 */ /* 0x004fc6000f8ec0ff */
[----:B------:R-:W-:-:S04]  /*8720*/  SHF.L.U32 R3, R7, R2, RZ ;  /* 0x0000000207037219 */ /* 0x000fc800000006ff */
[----:B------:R-:W-:Y:S02]  /*8730*/  LOP3.LUT R0, R3, R0, RZ, 0xfc, !PT ;  /* 0x0000000003007212 */ /* 0x000fe400078efcff */
[----:B------:R-:W1:Y:S02]  /*8740*/  LDS R5, [UR6] ;  /* 0x00000006ff057984 */ /* 0x000e640008000800 */
[C---:B------:R-:W-:Y:S02]  /*8750*/  LOP3.LUT R2, R0.reuse, 0xffff, RZ, 0xc0, !PT ;  /* 0x0000ffff00027812 */ /* 0x040fe400078ec0ff */
[----:B-1----:R-:W-:-:S04]  /*8760*/  LOP3.LUT R3, R0, 0xffff, R5, 0x80, !PT ;  /* 0x0000ffff00037812 */ /* 0x002fc800078e8005 */
[----:B------:R-:W-:-:S13]  /*8770*/  ISETP.NE.AND P0, PT, R3, R2, PT ;  /* 0x000000020300720c */ /* 0x000fda0003f05270 */
[----:B------:R-:W-:Y:S05]  /*8780*/  @P0 BRA `(.L_x_14) ;  /* 0x0000000000500947 */ /* 0x000fea0003800000 */
[----:B------:R-:W-:Y:S02]  /*8790*/  SHF.R.U32.HI R5, RZ, 0x10, R5 ;  /* 0x00000010ff057819 */ /* 0x000fe40000011605 */
[----:B------:R-:W-:-:S04]  /*87a0*/  SHF.R.U32.HI R2, RZ, 0x10, R0 ;  /* 0x00000010ff027819 */ /* 0x000fc80000011600 */
[----:B------:R-:W-:-:S04]  /*87b0*/  LOP3.LUT R5, R5, R2, RZ, 0xc0, !PT ;  /* 0x0000000205057212 */ /* 0x000fc800078ec0ff */
[----:B------:R-:W-:-:S13]  /*87c0*/  ISETP.NE.AND P0, PT, R5, R2, PT ;  /* 0x000000020500720c */ /* 0x000fda0003f05270 */
[----:B------:R-:W-:Y:S05]  /*87d0*/  @P0 BRA `(.L_x_15) ;  /* 0x0000000000300947 */ /* 0x000fea0003800000 */
[----:B------:R-:W-:Y:S01]  /*87e0*/  R2UR UR4, R0 ;  /* 0x00000000000472ca */ /* 0x000fe200000e0000 */
[----:B------:R-:W-:Y:S01]  /*87f0*/  VOTEU.ANY UR5, UPT, PT ;  /* 0x0000000000057886 */ /* 0x000fe200038e0100 */
[----:B------:R-:W1:Y:S01]  /*8800*/  S2R R0, SR_LANEID ;  /* 0x0000000000007919 */ /* 0x000e620000000000 */
[----:B------:R-:W-:-:S10]  /*8810*/  UFLO.U32 UR5, UR5 ;  /* 0x00000005000572bd */ /* 0x000fd400080e0000 */
[----:B------:R-:W-:-:S06]  /*8820*/  ULOP3.LUT UR4, URZ, UR4, URZ, 0x33, !UPT ;  /* 0x00000004ff047292 */ /* 0x000fcc000f8e33ff */
[----:B------:R-:W-:-:S04]  /*8830*/  IMAD.U32 R2, RZ, RZ, UR4 ;  /* 0x00000004ff027e24 */ /* 0x000fc8000f8e00ff */
[----:B------:R-:W2:Y:S02]  /*8840*/  REDUX UR7, R2 ;  /* 0x00000000020773c4 */ /* 0x000ea40000000000 */
[----:B------:R3:W-:Y:S01]  /*8850*/  UTCATOMSWS.AND URZ, UR4 ;  /* 0x0000000400ff79e3 */ /* 0x0007e20008000000 */
[----:B-1----:R-:W-:Y:S01]  /*8860*/  ISETP.EQ.U32.AND P0, PT, R0, UR5, PT ;  /* 0x0000000500007c0c */ /* 0x002fe2000bf02070 */
[----:B--2---:R-:W-:-:S12]  /*8870*/  IMAD.U32 R0, RZ, RZ, UR7 ;  /* 0x00000007ff007e24 */ /* 0x004fd8000f8e00ff */
[----:B------:R3:W-:Y:S01]  /*8880*/  @P0 ATOMS.AND RZ, [UR6], R0 ;  /* 0x00000000ffff098c */ /* 0x0007e2000a800006 */
[----:B------:R-:W-:Y:S05]  /*8890*/  BRA `(.L_x_13) ;  /* 0x0000000000147947 */ /* 0x000fea0003800000 */
.L_x_15:
[----:B------:R-:W-:-:S07]  /*88a0*/  MOV R2, 0x88c0 ;  /* 0x000088c000027802 */ /* 0x000fce0000000f00 */
[----:B0-----:R-:W-:Y:S05]  /*88b0*/  CALL.REL.NOINC `($__internal_0_$__cuda_sm10x_tcgen05_guardrail_trap_col_being_dealloced_not_returned_by_alloc) ;  /* 0x00000000002c7944 */ /* 0x001fea0003c00000 */
[----:B------:R-:W-:Y:S05]  /*88c0*/  BRA `(.L_x_13) ;  /* 0x0000000000087947 */ /* 0x000fea0003800000 */
.L_x_14:
[----:B------:R-:W-:-:S07]  /*88d0*/  MOV R2, 0x88f0 ;  /* 0x000088f000027802 */ /* 0x000fce0000000f00 */
[----:B0-----:R-:W-:Y:S05]  /*88e0*/  CALL.REL.NOINC `($__internal_2_$__cuda_sm10x_tcgen05_guardrail_trap_unallocated_columns_being_dealloced) ;  /* 0x0000000000387944 */ /* 0x001fea0003c00000 */
.L_x_13:
[----:B------:R-:W-:Y:S01]  /*88f0*/  NOP ;  /* 0x0000000000007918 */ /* 0x000fe20000000000 */
[----:B---3--:R-:W-:Y:S05]  /*8900*/  EXIT ;  /* 0x000000000000794d */ /* 0x008fea0003800000 */
.L_x_8:
[----:B------:R-:W0:Y:S02]  /*8910*/  SYNCS.PHASECHK.TRANS64.TRYWAIT P1, [UR11], R175 ;  /* 0x000000afff0075a7 */ /* 0x000e24000802110b */
[----:B0-----:R-:W-:Y:S05]  /*8920*/  @!P1 BRA `(.L_x_8) ;  /* 0xfffffffc00f89947 */ /* 0x001fea000383ffff */
[----:B------:R-:W-:Y:S05]  /*8930*/  BRA `(.L_x_16) ;  /* 0xffffffb400d87947 */ /* 0x000fea000383ffff */
.L_x_12:
[----:B------:R-:W2:Y:S02]  /*8940*/  SYNCS.PHASECHK.TRANS64.TRYWAIT P0, [UR11], R4 ;  /* 0x00000004ff0075a7 */ /* 0x000ea4000800110b */
[----:B--2---:R-:W-:Y:S05]  /*8950*/  @!P0 BRA `(.L_x_12) ;  /* 0xfffffffc00f88947 */ /* 0x004fea000383ffff */
[----:B------:R-:W-:Y:S05]  /*8960*/  BRA `(.L_x_11) ;  /* 0xffffffcc00fc7947 */ /* 0x000fea000383ffff */
        .weak           $__internal_0_$__cuda_sm10x_tcgen05_guardrail_trap_col_being_dealloced_not_returned_by_alloc
        .type           $__internal_0_$__cuda_sm10x_tcgen05_guardrail_trap_col_being_dealloced_not_returned_by_alloc,@function
        .size           $__internal_0_$__cuda_sm10x_tcgen05_guardrail_trap_col_being_dealloced_not_returned_by_alloc,($__internal_1_$__cuda_sm10x_tcgen05_guardrail_trap_phase_invalid_during_alloc - $__internal_0_$__cuda_sm10x_tcgen05_guardrail_trap_col_being_dealloced_not_returned_by_alloc)
$__internal_0_$__cuda_sm10x_tcgen05_guardrail_trap_col_being_dealloced_not_returned_by_alloc:
[----:B------:R-:W-:Y:S05]  /*8970*/  BPT.TRAP 0x1 ;  /* 0x000000040000795c */ /* 0x000fea0000300000 */
[----:B------:R-:W-:-:S04]  /*8980*/  IMAD.MOV.U32 R3, RZ, RZ, 0x0 ;  /* 0x00000000ff037424 */ /* 0x000fc800078e00ff */
[----:B------:R-:W-:Y:S05]  /*8990*/  RET.REL.NODEC R2 `(matmul_kernel) ;  /* 0xffffff7402987950 */ /* 0x000fea0003c3ffff */
        .weak           $__internal_1_$__cuda_sm10x_tcgen05_guardrail_trap_phase_invalid_during_alloc
        .type           $__internal_1_$__cuda_sm10x_tcgen05_guardrail_trap_phase_invalid_during_alloc,@function
        .size           $__internal_1_$__cuda_sm10x_tcgen05_guardrail_trap_phase_invalid_during_alloc,($__internal_2_$__cuda_sm10x_tcgen05_guardrail_trap_unallocated_columns_being_dealloced - $__internal_1_$__cuda_sm10x_tcgen05_guardrail_trap_phase_invalid_during_alloc)
$__internal_1_$__cuda_sm10x_tcgen05_guardrail_trap_phase_invalid_during_alloc:
[----:B------:R-:W-:Y:S05]  /*89a0*/  BPT.TRAP 0x1 ;  /* 0x000000040000795c */ /* 0x000fea0000300000 */
[----:B------:R-:W-:-:S04]  /*89b0*/  IMAD.MOV.U32 R3, RZ, RZ, 0x0 ;  /* 0x00000000ff037424 */ /* 0x000fc800078e00ff */
[----:B------:R-:W-:Y:S05]  /*89c0*/  RET.REL.NODEC R2 `(matmul_kernel) ;  /* 0xffffff74028c7950 */ /* 0x000fea0003c3ffff */
        .weak           $__internal_2_$__cuda_sm10x_tcgen05_guardrail_trap_unallocated_columns_being_dealloced
        .type           $__internal_2_$__cuda_sm10x_tcgen05_guardrail_trap_unallocated_columns_being_dealloced,@function
        .size           $__internal_2_$__cuda_sm10x_tcgen05_guardrail_trap_unallocated_columns_being_dealloced,(.L_x_20 - $__internal_2_$__cuda_sm10x_tcgen05_guardrail_trap_unallocated_columns_being_dealloced)
$__internal_2_$__cuda_sm10x_tcgen05_guardrail_trap_unallocated_columns_being_dealloced:
[----:B------:R-:W-:Y:S05]  /*89d0*/  BPT.TRAP 0x1 ;  /* 0x000000040000795c */ /* 0x000fea0000300000 */
[----:B------:R-:W-:-:S04]  /*89e0*/  IMAD.MOV.U32 R3, RZ, RZ, 0x0 ;  /* 0x00000000ff037424 */ /* 0x000fc800078e00ff */
[----:B------:R-:W-:Y:S05]  /*89f0*/  RET.REL.NODEC R2 `(matmul_kernel) ;  /* 0xffffff7402807950 */ /* 0x000fea0003c3ffff */
.L_x_17:
[----:B------:R-:W-:-:S00]  /*8a00*/  BRA `(.L_x_17) ;  /* 0xfffffffc00fc7947 */ /* 0x000fc0000383ffff */
[----:B------:R-:W-:-:S00]  /*8a10*/  NOP ;  /* 0x0000000000007918 */ /* 0x000fc00000000000 */
        /* <DEDUP_REMOVED lines=14> */
.L_x_20:


//--------------------- .nv.shared.matmul_kernel  --------------------------
	.section	.nv.shared.matmul_kernel,"aw",@nobits
	.sectionflags	@""
	.align	16
	.zero		1024


//--------------------- .nv.shared.reserved.0     --------------------------
	.section	.nv.shared.reserved.0,"aw",@nobits
	.align	8
	.weak		__nv_reservedSMEM_offset_0_alias
	.size		__nv_reservedSMEM_offset_0_alias, 0, 64
	.other		__nv_reservedSMEM_offset_0_alias,@"STO_CUDA_RESERVED_SHARED STV_DEFAULT"
__nv_reservedSMEM_offset_0_alias:
	.zero		0
.nv.shared.reserved.0:
	.zero		64
	.weak		__nv_reservedSMEM_allocation_phase
	.type		__nv_reservedSMEM_allocation_phase,@object
	.size		__nv_reservedSMEM_allocation_phase,(.L_0 - __nv_reservedSMEM_allocation_phase)
__nv_reservedSMEM_allocation_phase:
	.zero		1
.L_0:
	.zero		7
	.weak		__nv_reservedSMEM_devtool_atexit_pc
	.type		__nv_reservedSMEM_devtool_atexit_pc,@object
	.size		__nv_reservedSMEM_devtool_atexit_pc,(__nv_reservedSMEM_allocation_mask - __nv_reservedSMEM_devtool_atexit_pc)
__nv_reservedSMEM_devtool_atexit_pc:
	.zero		8
	.weak		__nv_reservedSMEM_allocation_mask
	.type		__nv_reservedSMEM_allocation_mask,@object
	.size		__nv_reservedSMEM_allocation_mask,(.L_2 - __nv_reservedSMEM_allocation_mask)
__nv_reservedSMEM_allocation_mask:
	.zero		4
.L_2:


//--------------------- .nv.constant0.matmul_kernel --------------------------
	.section	.nv.constant0.matmul_kernel,"a",@progbits
	.sectionflags	@""
	.align	4
.nv.constant0.matmul_kernel:
	.zero		976


//--------------------- SYMBOLS --------------------------

	.type		.nv.reservedSmem.offset0,@object
	.size		.nv.reservedSmem.offset0,0x4
	.type		.nv.reservedSmem.cap,@object
	.size		.nv.reservedSmem.cap,0x4
